def attn_fwd(
    Q,
    K,
    V,
    Out,
    Lse,
    sm_scale,
    stride_qz,
    stride_qh,
    stride_qm,
    stride_qk,
    stride_kz,
    stride_kh,
    stride_kn,
    stride_kk,
    stride_vz,
    stride_vh,
    stride_vn,
    stride_vk,
    stride_oz,
    stride_oh,
    stride_om,
    stride_ok,
    seqlen_q,
    seqlen_k,
    BLOCK_M: tl.constexpr,
    BLOCK_N: tl.constexpr,
    HEAD_DIM: tl.constexpr,
    CAUSAL: tl.constexpr,
):
    start_m = tl.program_id(0)
    off_hz = tl.program_id(1)
    q_off = off_hz * stride_qh
    k_off = off_hz * stride_kh
    v_off = off_hz * stride_vh
    offs_m = start_m * BLOCK_M + tl.arange(0, BLOCK_M)
    offs_d = tl.arange(0, HEAD_DIM)
    offs_n = tl.arange(0, BLOCK_N)
    q_ptrs = Q + q_off + offs_m[:, None] * stride_qm + offs_d[None, :] * stride_qk
    k_ptrs = K + k_off + offs_d[:, None] * stride_kk + offs_n[None, :] * stride_kn
    v_ptrs = V + v_off + offs_n[:, None] * stride_vn + offs_d[None, :] * stride_vk
    m_i = tl.full([BLOCK_M], float("-inf"), dtype=tl.float32)
    l_i = tl.zeros([BLOCK_M], dtype=tl.float32) + 1.0
    acc = tl.zeros([BLOCK_M, HEAD_DIM], dtype=tl.float32)
    q = tl.load(q_ptrs)
    acc, l_i, m_i = _attn_fwd_inner(
        acc,
        l_i,
        m_i,
        q,
        k_ptrs,
        v_ptrs,
        sm_scale,
        stride_kn,
        stride_vn,
        start_m,
        seqlen_k,
        BLOCK_M,
        BLOCK_N,
        HEAD_DIM,
        CAUSAL,
    )
    acc = acc / l_i[:, None]
    lse = m_i + tl.math.log2(l_i) / 1.4426950408889634
    o_ptrs = (
        Out
        + off_hz * stride_oh
        + offs_m[:, None] * stride_om
        + offs_d[None, :] * stride_ok
    )
    tl.store(o_ptrs, acc.to(Out.dtype.element_ty))
    tl.store(Lse + off_hz * seqlen_q + offs_m, lse)

# config = {"BLOCK_M": 32, "BLOCK_N": 64, "HEAD_DIM": 512, "arch": "sm_90", "causal": false, "dtype": "bf16", "num_stages": 2, "num_warps": 8}
# arch = sm_90


// ===== COMPILED SASS (sm_90a) =====

	.target	sm_90a

	.elftype	@"ET_EXEC"


//--------------------- .note.nv.tkinfo           --------------------------
	.section	.note.nv.tkinfo,"",@"SHT_NOTE"
	.sectionflags	@"SHF_NOTE_NV_TKINFO"
	.tkinfo
        /*0018*/ 	.word	0x00000002
        /*0030*/ 	.string	""
        /*0030*/ 	.string	"ptxas"
        /*0030*/ 	.string	"Cuda compilation tools, release 13.0, V13.0.88"
        /*0030*/ 	.string	"Build cuda_13.0.r13.0/compiler.36424714_0"
        /*0030*/ 	.string	"-v  -suppress-debug-info  -lineinfo  -arch sm_90a "



//--------------------- .note.nv.cuinfo           --------------------------
	.section	.note.nv.cuinfo,"",@"SHT_NOTE"
	.sectionflags	@"SHF_NOTE_NV_CUINFO"
        /*0018*/ 	.short	0x0002
        /*001a*/ 	.short	0x005a
        /*001c*/ 	.short	0x0082
	.zero		2


//--------------------- .nv.info                  --------------------------
	.section	.nv.info,"",@"SHT_CUDA_INFO"
	.align	4


	//----- nvinfo : EIATTR_REGCOUNT
	.align		4
        /*0000*/ 	.byte	0x04, 0x2f
        /*0002*/ 	.short	(.L_2 - .L_1)
	.align		4
.L_1:
        /*0004*/ 	.word	index@(attn_fwd)
        /*0008*/ 	.word	0x000000ff


	//----- nvinfo : EIATTR_FRAME_SIZE
	.align		4
.L_2:
        /*000c*/ 	.byte	0x04, 0x11
        /*000e*/ 	.short	(.L_4 - .L_3)
	.align		4
.L_3:
        /*0010*/ 	.word	index@(attn_fwd)
        /*0014*/ 	.word	0x00000720


	//----- nvinfo : EIATTR_MIN_STACK_SIZE
	.align		4
.L_4:
        /*0018*/ 	.byte	0x04, 0x12
        /*001a*/ 	.short	(.L_6 - .L_5)
	.align		4
.L_5:
        /*001c*/ 	.word	index@(attn_fwd)
        /*0020*/ 	.word	0x00000720
.L_6:


//--------------------- .nv.compat                --------------------------
	.section	.nv.compat,"",@"SHT_CUDA_COMPAT_INFO"
	.align	4
        /*0000*/ 	.byte	0x02, 0x09, 0x01, 0x00, 0x02, 0x02, 0x01, 0x00, 0x02, 0x05, 0x05, 0x00, 0x03, 0x07, 0x01, 0x01
        /*0010*/ 	.byte	0x02, 0x03, 0x00, 0x00, 0x02, 0x06, 0x01, 0x00, 0x04, 0x0b, 0x08, 0x00, 0x00, 0x00, 0x00, 0x00
        /*0020*/ 	.byte	0x00, 0x00, 0x00, 0x00


//--------------------- .nv.info.attn_fwd         --------------------------
	.section	.nv.info.attn_fwd,"",@"SHT_CUDA_INFO"
	.sectionflags	@""
	.align	4


	//----- nvinfo : EIATTR_CUDA_API_VERSION
	.align		4
        /*0000*/ 	.byte	0x04, 0x37
        /*0002*/ 	.short	(.L_8 - .L_7)
.L_7:
        /*0004*/ 	.word	0x00000082


	//----- nvinfo : EIATTR_KPARAM_INFO
	.align		4
.L_8:
        /*0008*/ 	.byte	0x04, 0x17
        /*000a*/ 	.short	(.L_10 - .L_9)
.L_9:
        /*000c*/ 	.word	0x00000000
        /*0010*/ 	.short	0x0019
        /*0012*/ 	.short	0x0080
        /*0014*/ 	.byte	0x00, 0xf4, 0x21, 0x00


	//----- nvinfo : EIATTR_KPARAM_INFO
	.align		4
.L_10:
        /*0018*/ 	.byte	0x04, 0x17
        /*001a*/ 	.short	(.L_12 - .L_11)
.L_11:
        /*001c*/ 	.word	0x00000000
        /*0020*/ 	.short	0x0018
        /*0022*/ 	.short	0x0078
        /*0024*/ 	.byte	0x00, 0xf4, 0x21, 0x00


	//----- nvinfo : EIATTR_KPARAM_INFO
	.align		4
.L_12:
        /*0028*/ 	.byte	0x04, 0x17
        /*002a*/ 	.short	(.L_14 - .L_13)
.L_13:
        /*002c*/ 	.word	0x00000000
        /*0030*/ 	.short	0x0017
        /*0032*/ 	.short	0x0070
        /*0034*/ 	.byte	0x00, 0xf0, 0x11, 0x00


	//----- nvinfo : EIATTR_KPARAM_INFO
	.align		4
.L_14:
        /*0038*/ 	.byte	0x04, 0x17
        /*003a*/ 	.short	(.L_16 - .L_15)
.L_15:
        /*003c*/ 	.word	0x00000000
        /*0040*/ 	.short	0x0016
        /*0042*/ 	.short	0x006c
        /*0044*/ 	.byte	0x00, 0xf0, 0x11, 0x00


	//----- nvinfo : EIATTR_KPARAM_INFO
	.align		4
.L_16:
        /*0048*/ 	.byte	0x04, 0x17
        /*004a*/ 	.short	(.L_18 - .L_17)
.L_17:
        /*004c*/ 	.word	0x00000000
        /*0050*/ 	.short	0x0015
        /*0052*/ 	.short	0x0068
        /*0054*/ 	.byte	0x00, 0xf0, 0x11, 0x00


	//----- nvinfo : EIATTR_KPARAM_INFO
	.align		4
.L_18:
        /*0058*/ 	.byte	0x04, 0x17
        /*005a*/ 	.short	(.L_20 - .L_19)
.L_19:
        /*005c*/ 	.word	0x00000000
        /*0060*/ 	.short	0x0014
        /*0062*/ 	.short	0x0064
        /*0064*/ 	.byte	0x00, 0xf0, 0x11, 0x00


	//----- nvinfo : EIATTR_KPARAM_INFO
	.align		4
.L_20:
        /*0068*/ 	.byte	0x04, 0x17
        /*006a*/ 	.short	(.L_22 - .L_21)
.L_21:
        /*006c*/ 	.word	0x00000000
        /*0070*/ 	.short	0x0013
        /*0072*/ 	.short	0x0060
        /*0074*/ 	.byte	0x00, 0xf0, 0x11, 0x00


	//----- nvinfo : EIATTR_KPARAM_INFO
	.align		4
.L_22:
        /*0078*/ 	.byte	0x04, 0x17
        /*007a*/ 	.short	(.L_24 - .L_23)
.L_23:
        /*007c*/ 	.word	0x00000000
        /*0080*/ 	.short	0x0012
        /*0082*/ 	.short	0x005c
        /*0084*/ 	.byte	0x00, 0xf0, 0x11, 0x00


	//----- nvinfo : EIATTR_KPARAM_INFO
	.align		4
.L_24:
        /*0088*/ 	.byte	0x04, 0x17
        /*008a*/ 	.short	(.L_26 - .L_25)
.L_25:
        /*008c*/ 	.word	0x00000000
        /*0090*/ 	.short	0x0011
        /*0092*/ 	.short	0x0058
        /*0094*/ 	.byte	0x00, 0xf0, 0x11, 0x00


	//----- nvinfo : EIATTR_KPARAM_INFO
	.align		4
.L_26:
        /*0098*/ 	.byte	0x04, 0x17
        /*009a*/ 	.short	(.L_28 - .L_27)
.L_27:
        /*009c*/ 	.word	0x00000000
        /*00a0*/ 	.short	0x0010
        /*00a2*/ 	.short	0x0054
        /*00a4*/ 	.byte	0x00, 0xf0, 0x11, 0x00


	//----- nvinfo : EIATTR_KPARAM_INFO
	.align		4
.L_28:
        /*00a8*/ 	.byte	0x04, 0x17
        /*00aa*/ 	.short	(.L_30 - .L_29)
.L_29:
        /*00ac*/ 	.word	0x00000000
        /*00b0*/ 	.short	0x000f
        /*00b2*/ 	.short	0x0050
        /*00b4*/ 	.byte	0x00, 0xf0, 0x11, 0x00


	//----- nvinfo : EIATTR_KPARAM_INFO
	.align		4
.L_30:
        /*00b8*/ 	.byte	0x04, 0x17
        /*00ba*/ 	.short	(.L_32 - .L_31)
.L_31:
        /*00bc*/ 	.word	0x00000000
        /*00c0*/ 	.short	0x000e
        /*00c2*/ 	.short	0x004c
        /*00c4*/ 	.byte	0x00, 0xf0, 0x11, 0x00


	//----- nvinfo : EIATTR_KPARAM_INFO
	.align		4
.L_32:
        /*00c8*/ 	.byte	0x04, 0x17
        /*00ca*/ 	.short	(.L_34 - .L_33)
.L_33:
        /*00cc*/ 	.word	0x00000000
        /*00d0*/ 	.short	0x000d
        /*00d2*/ 	.short	0x0048
        /*00d4*/ 	.byte	0x00, 0xf0, 0x11, 0x00


	//----- nvinfo : EIATTR_KPARAM_INFO
	.align		4
.L_34:
        /*00d8*/ 	.byte	0x04, 0x17
        /*00da*/ 	.short	(.L_36 - .L_35)
.L_35:
        /*00dc*/ 	.word	0x00000000
        /*00e0*/ 	.short	0x000c
        /*00e2*/ 	.short	0x0044
        /*00e4*/ 	.byte	0x00, 0xf0, 0x11, 0x00


	//----- nvinfo : EIATTR_KPARAM_INFO
	.align		4
.L_36:
        /*00e8*/ 	.byte	0x04, 0x17
        /*00ea*/ 	.short	(.L_38 - .L_37)
.L_37:
        /*00ec*/ 	.word	0x00000000
        /*00f0*/ 	.short	0x000b
        /*00f2*/ 	.short	0x0040
        /*00f4*/ 	.byte	0x00, 0xf0, 0x11, 0x00


	//----- nvinfo : EIATTR_KPARAM_INFO
	.align		4
.L_38:
        /*00f8*/ 	.byte	0x04, 0x17
        /*00fa*/ 	.short	(.L_40 - .L_39)
.L_39:
        /*00fc*/ 	.word	0x00000000
        /*0100*/ 	.short	0x000a
        /*0102*/ 	.short	0x003c
        /*0104*/ 	.byte	0x00, 0xf0, 0x11, 0x00


	//----- nvinfo : EIATTR_KPARAM_INFO
	.align		4
.L_40:
        /*0108*/ 	.byte	0x04, 0x17
        /*010a*/ 	.short	(.L_42 - .L_41)
.L_41:
        /*010c*/ 	.word	0x00000000
        /*0110*/ 	.short	0x0009
        /*0112*/ 	.short	0x0038
        /*0114*/ 	.byte	0x00, 0xf0, 0x11, 0x00


	//----- nvinfo : EIATTR_KPARAM_INFO
	.align		4
.L_42:
        /*0118*/ 	.byte	0x04, 0x17
        /*011a*/ 	.short	(.L_44 - .L_43)
.L_43:
        /*011c*/ 	.word	0x00000000
        /*0120*/ 	.short	0x0008
        /*0122*/ 	.short	0x0034
        /*0124*/ 	.byte	0x00, 0xf0, 0x11, 0x00


	//----- nvinfo : EIATTR_KPARAM_INFO
	.align		4
.L_44:
        /*0128*/ 	.byte	0x04, 0x17
        /*012a*/ 	.short	(.L_46 - .L_45)
.L_45:
        /*012c*/ 	.word	0x00000000
        /*0130*/ 	.short	0x0007
        /*0132*/ 	.short	0x0030
        /*0134*/ 	.byte	0x00, 0xf0, 0x11, 0x00


	//----- nvinfo : EIATTR_KPARAM_INFO
	.align		4
.L_46:
        /*0138*/ 	.byte	0x04, 0x17
        /*013a*/ 	.short	(.L_48 - .L_47)
.L_47:
        /*013c*/ 	.word	0x00000000
        /*0140*/ 	.short	0x0006
        /*0142*/ 	.short	0x002c
        /*0144*/ 	.byte	0x00, 0xf0, 0x11, 0x00


	//----- nvinfo : EIATTR_KPARAM_INFO
	.align		4
.L_48:
        /*0148*/ 	.byte	0x04, 0x17
        /*014a*/ 	.short	(.L_50 - .L_49)
.L_49:
        /*014c*/ 	.word	0x00000000
        /*0150*/ 	.short	0x0005
        /*0152*/ 	.short	0x0028
        /*0154*/ 	.byte	0x00, 0xf0, 0x11, 0x00


	//----- nvinfo : EIATTR_KPARAM_INFO
	.align		4
.L_50:
        /*0158*/ 	.byte	0x04, 0x17
        /*015a*/ 	.short	(.L_52 - .L_51)
.L_51:
        /*015c*/ 	.word	0x00000000
        /*0160*/ 	.short	0x0004
        /*0162*/ 	.short	0x0020
        /*0164*/ 	.byte	0x00, 0xf4, 0x21, 0x00


	//----- nvinfo : EIATTR_KPARAM_INFO
	.align		4
.L_52:
        /*0168*/ 	.byte	0x04, 0x17
        /*016a*/ 	.short	(.L_54 - .L_53)
.L_53:
        /*016c*/ 	.word	0x00000000
        /*0170*/ 	.short	0x0003
        /*0172*/ 	.short	0x0018
        /*0174*/ 	.byte	0x00, 0xf4, 0x21, 0x00


	//----- nvinfo : EIATTR_KPARAM_INFO
	.align		4
.L_54:
        /*0178*/ 	.byte	0x04, 0x17
        /*017a*/ 	.short	(.L_56 - .L_55)
.L_55:
        /*017c*/ 	.word	0x00000000
        /*0180*/ 	.short	0x0002
        /*0182*/ 	.short	0x0010
        /*0184*/ 	.byte	0x00, 0xf4, 0x21, 0x00


	//----- nvinfo : EIATTR_KPARAM_INFO
	.align		4
.L_56:
        /*0188*/ 	.byte	0x04, 0x17
        /*018a*/ 	.short	(.L_58 - .L_57)
.L_57:
        /*018c*/ 	.word	0x00000000
        /*0190*/ 	.short	0x0001
        /*0192*/ 	.short	0x0008
        /*0194*/ 	.byte	0x00, 0xf4, 0x21, 0x00


	//----- nvinfo : EIATTR_KPARAM_INFO
	.align		4
.L_58:
        /*0198*/ 	.byte	0x04, 0x17
        /*019a*/ 	.short	(.L_60 - .L_59)
.L_59:
        /*019c*/ 	.word	0x00000000
        /*01a0*/ 	.short	0x0000
        /*01a2*/ 	.short	0x0000
        /*01a4*/ 	.byte	0x00, 0xf4, 0x21, 0x00


	//----- nvinfo : EIATTR_SPARSE_MMA_MASK
	.align		4
.L_60:
        /*01a8*/ 	.byte	0x03, 0x50
        /*01aa*/ 	.short	0x0000


	//----- nvinfo : EIATTR_MAXREG_COUNT
	.align		4
        /*01ac*/ 	.byte	0x03, 0x1b
        /*01ae*/ 	.short	0x00ff


	//----- nvinfo : EIATTR_NUM_BARRIERS
	.align		4
        /*01b0*/ 	.byte	0x02, 0x4c
        /*01b2*/ 	.byte	0x01
	.zero		1


	//----- nvinfo : EIATTR_ANNOTATIONS
	.align		4
        /*01b4*/ 	.byte	0x04, 0x55
        /*01b6*/ 	.short	(.L_62 - .L_61)


	//   ....[0]....
.L_61:
        /*01b8*/ 	.word	0x00000001
        /*01bc*/ 	.byte	0xc0, 0x1c, 0x00, 0x00, 0x01, 0x00, 0x00, 0x00, 0x50, 0x1d, 0x00, 0x00, 0x01, 0x00, 0x00, 0x00
        /* <DEDUP_REMOVED lines=225> */
        /*0fdc*/ 	.byte	0xa0, 0x95, 0x00, 0x00, 0x01, 0x00, 0x00, 0x00, 0x50, 0x99, 0x00, 0x00


	//----- nvinfo : EIATTR_MERCURY_ISA_VERSION
	.align		4
.L_62:
        /*0fe8*/ 	.byte	0x03, 0x5f
        /*0fea*/ 	.short	0x0101


	//----- nvinfo : EIATTR_COOP_GROUP_MASK_REGIDS
	.align		4
        /*0fec*/ 	.byte	0x04, 0x29
        /*0fee*/ 	.short	(.L_64 - .L_63)


	//   ....[0]....
.L_63:
        /*0ff0*/ 	.word	0xffffffff


	//   ....[1]....
        /*0ff4*/ 	.word	0xffffffff


	//   ....[2]....
        /*0ff8*/ 	.word	0xffffffff


	//   ....[3]....
        /*0ffc*/ 	.word	0xffffffff


	//   ....[4]....
        /*1000*/ 	.word	0xffffffff


	//   ....[5]....
        /*1004*/ 	.word	0xffffffff


	//   ....[6]....
        /*1008*/ 	.word	0xffffffff


	//   ....[7]....
        /*100c*/ 	.word	0xffffffff


	//   ....[8]....
        /*1010*/ 	.word	0xffffffff


	//   ....[9]....
        /*1014*/ 	.word	0xffffffff


	//   ....[10]....
        /*1018*/ 	.word	0xffffffff


	//   ....[11]....
        /*101c*/ 	.word	0xffffffff


	//   ....[12]....
        /*1020*/ 	.word	0xffffffff


	//   ....[13]....
        /*1024*/ 	.word	0xffffffff


	//   ....[14]....
        /*1028*/ 	.word	0xffffffff


	//   ....[15]....
        /*102c*/ 	.word	0xffffffff


	//   ....[16]....
        /*1030*/ 	.word	0xffffffff


	//   ....[17]....
        /*1034*/ 	.word	0xffffffff


	//   ....[18]....
        /*1038*/ 	.word	0xffffffff


	//   ....[19]....
        /*103c*/ 	.word	0xffffffff


	//   ....[20]....
        /*1040*/ 	.word	0xffffffff


	//   ....[21]....
        /*1044*/ 	.word	0xffffffff


	//----- nvinfo : EIATTR_COOP_GROUP_INSTR_OFFSETS
	.align		4
.L_64:
        /*1048*/ 	.byte	0x04, 0x28
        /*104a*/ 	.short	(.L_66 - .L_65)


	//   ....[0]....
.L_65:
        /*104c*/ 	.word	0x00007d50


	//   ....[1]....
        /*1050*/ 	.word	0x00007d60


	//   ....[2]....
        /*1054*/ 	.word	0x00007d70


	//   ....[3]....
        /*1058*/ 	.word	0x00007d80


	//   ....[4]....
        /*105c*/ 	.word	0x00007dd0


	//   ....[5]....
        /*1060*/ 	.word	0x00007de0


	//   ....[6]....
        /*1064*/ 	.word	0x00007df0


	//   ....[7]....
        /*1068*/ 	.word	0x00007e00


	//   ....[8]....
        /*106c*/ 	.word	0x00007ee0


	//   ....[9]....
        /*1070*/ 	.word	0x00007f00


	//   ....[10]....
        /*1074*/ 	.word	0x00007f20


	//   ....[11]....
        /*1078*/ 	.word	0x00008190


	//   ....[12]....
        /*107c*/ 	.word	0x000081b0


	//   ....[13]....
        /*1080*/ 	.word	0x000081c0


	//   ....[14]....
        /*1084*/ 	.word	0x000081d0


	//   ....[15]....
        /*1088*/ 	.word	0x00008220


	//   ....[16]....
        /*108c*/ 	.word	0x00008230


	//   ....[17]....
        /*1090*/ 	.word	0x00008240


	//   ....[18]....
        /*1094*/ 	.word	0x00008250


	//   ....[19]....
        /*1098*/ 	.word	0x00008310


	//   ....[20]....
        /*109c*/ 	.word	0x00008330


	//   ....[21]....
        /*10a0*/ 	.word	0x00008350


	//----- nvinfo : EIATTR_EXIT_INSTR_OFFSETS
	.align		4
.L_66:
        /*10a4*/ 	.byte	0x04, 0x1c
        /*10a6*/ 	.short	(.L_68 - .L_67)


	//   ....[0]....
.L_67:
        /*10a8*/ 	.word	0x0000dc60


	//   ....[1]....
        /*10ac*/ 	.word	0x0000dc90


	//----- nvinfo : EIATTR_REQNTID
	.align		4
.L_68:
        /*10b0*/ 	.byte	0x04, 0x10
        /*10b2*/ 	.short	(.L_70 - .L_69)
.L_69:
        /*10b4*/ 	.word	0x00000100
        /*10b8*/ 	.word	0x00000001
        /*10bc*/ 	.word	0x00000001


	//----- nvinfo : EIATTR_CBANK_PARAM_SIZE
	.align		4
.L_70:
        /*10c0*/ 	.byte	0x03, 0x19
        /*10c2*/ 	.short	0x0088


	//----- nvinfo : EIATTR_PARAM_CBANK
	.align		4
        /*10c4*/ 	.byte	0x04, 0x0a
        /*10c6*/ 	.short	(.L_72 - .L_71)
	.align		4
.L_71:
        /*10c8*/ 	.word	index@(.nv.constant0.attn_fwd)
        /*10cc*/ 	.short	0x0210
        /*10ce*/ 	.short	0x0088


	//----- nvinfo : EIATTR_SW_WAR
	.align		4
.L_72:
        /*10d0*/ 	.byte	0x04, 0x36
        /*10d2*/ 	.short	(.L_74 - .L_73)
.L_73:
        /*10d4*/ 	.word	0x00000008
.L_74:


//--------------------- .nv.callgraph             --------------------------
	.section	.nv.callgraph,"",@"SHT_CUDA_CALLGRAPH"
	.align	4
	.sectionentsize	8
	.align		4
        /*0000*/ 	.word	0x00000000
	.align		4
        /*0004*/ 	.word	0xffffffff
	.align		4
        /*0008*/ 	.word	0x00000000
	.align		4
        /*000c*/ 	.word	0xfffffffe
	.align		4
        /*0010*/ 	.word	0x00000000
	.align		4
        /*0014*/ 	.word	0xfffffffd
	.align		4
        /*0018*/ 	.word	0x00000000
	.align		4
        /*001c*/ 	.word	0xfffffffc


//--------------------- .nv.constant4             --------------------------
	.section	.nv.constant4,"a",@progbits
	.align	8
	.align		8
.nv.constant4:
        /*0000*/ 	.dword	_$_str


//--------------------- .text.attn_fwd            --------------------------
	.section	.text.attn_fwd,"ax",@progbits
	.align	128
        .global         attn_fwd
        .type           attn_fwd,@function
        .size           attn_fwd,(.L_x_3 - attn_fwd)
        .other          attn_fwd,@"STO_CUDA_ENTRY STV_DEFAULT"
attn_fwd:
.text.attn_fwd:
[----:B------:R-:W0:Y:S01]  /*0000*/  LDC R1, c[0x0][0x28] ;  /* 0x00000a00ff017b82 */ /* 0x000e220000000800 */
[----:B------:R-:W1:Y:S07]  /*0010*/  S2R R20, SR_TID.X ;  /* 0x0000000000147919 */ /* 0x000e6e0000002100 */
[----:B------:R-:W2:Y:S01]  /*0020*/  S2UR UR7, SR_CTAID.Y ;  /* 0x00000000000779c3 */ /* 0x000ea20000002600 */
[----:B------:R-:W-:Y:S01]  /*0030*/  ULDC.64 UR4, c[0x0][0x240] ;  /* 0x0000900000047ab9 */ /* 0x000fe20000000a00 */
[----:B------:R-:W-:Y:S01]  /*0040*/  ULDC.64 UR10, c[0x0][0x208] ;  /* 0x00008200000a7ab9 */ /* 0x000fe20000000a00 */
[----:B------:R-:W3:Y:S01]  /*0050*/  S2R R3, SR_CTAID.X ;  /* 0x0000000000037919 */ /* 0x000ee20000002500 */
[----:B0-----:R-:W-:-:S04]  /*0060*/  IADD3 R1, R1, -0x720, RZ ;  /* 0xfffff8e001017810 */ /* 0x001fc80007ffe0ff */
[----:B------:R-:W0:Y:S08]  /*0070*/  LDC R0, c[0x0][0x248] ;  /* 0x00009200ff007b82 */ /* 0x000e300000000800 */
[----:B------:R-:W4:Y:S01]  /*0080*/  LDC.64 R8, c[0x0][0x210] ;  /* 0x00008400ff087b82 */ /* 0x000f220000000a00 */
[----:B--2---:R-:W-:-:S04]  /*0090*/  UIMAD UR4, UR7, UR4, URZ ;  /* 0x00000004070472a4 */ /* 0x004fc8000f8e023f */
[----:B------:R-:W-:Y:S01]  /*00a0*/  USHF.L.U32 UR6, UR4, 0x1, URZ ;  /* 0x0000000104067899 */ /* 0x000fe2000800063f */
[----:B-1----:R-:W-:Y:S02]  /*00b0*/  LOP3.LUT R2, R20, 0x1f, RZ, 0xc0, !PT ;  /* 0x0000001f14027812 */ /* 0x002fe400078ec0ff */
[----:B------:R-:W-:-:S03]  /*00c0*/  SHF.R.U32.HI R5, RZ, 0x5, R20 ;  /* 0x00000005ff057819 */ /* 0x000fc60000011614 */
[----:B---3--:R-:W-:Y:S01]  /*00d0*/  IMAD R4, R3, 0x20, R2 ;  /* 0x0000002003047824 */ /* 0x008fe200078e0202 */
[----:B------:R-:W-:-:S03]  /*00e0*/  SGXT.U32 R5, R5, 0x3 ;  /* 0x000000030505781a */ /* 0x000fc60000000000 */
[----:B------:R-:W-:Y:S01]  /*00f0*/  IMAD R2, R4, UR5, RZ ;  /* 0x0000000504027c24 */ /* 0x000fe2000f8e02ff */
[----:B------:R-:W-:Y:S01]  /*0100*/  UIMAD.WIDE UR4, UR4, 0x2, URZ ;  /* 0x00000002040478a5 */ /* 0x000fe2000f8e023f */
[----:B0-----:R-:W-:-:S03]  /*0110*/  IMAD R5, R5, R0, RZ ;  /* 0x0000000005057224 */ /* 0x001fc600078e02ff */
[----:B------:R-:W-:Y:S01]  /*0120*/  SHF.L.U32 R3, R2, 0x1, RZ ;  /* 0x0000000102037819 */ /* 0x000fe200000006ff */
[----:B------:R-:W-:Y:S02]  /*0130*/  IMAD R7, R0, 0x8, R5 ;  /* 0x0000000800077824 */ /* 0x000fe400078e0205 */
[----:B------:R-:W-:Y:S01]  /*0140*/  IMAD.HI R2, R2, 0x2, RZ ;  /* 0x0000000202027827 */ /* 0x000fe200078e02ff */
[----:B----4-:R-:W-:Y:S02]  /*0150*/  IADD3 R3, P0, P1, R3, UR6, R8 ;  /* 0x0000000603037c10 */ /* 0x010fe4000f91e008 */
[----:B------:R-:W-:Y:S02]  /*0160*/  LEA R13, R0, R7, 0x3 ;  /* 0x00000007000d7211 */ /* 0x000fe400078e18ff */
[----:B------:R-:W-:Y:S02]  /*0170*/  IADD3.X R2, R2, UR5, R9, P0, P1 ;  /* 0x0000000502027c10 */ /* 0x000fe400087e2409 */
[-C--:B------:R-:W-:Y:S01]  /*0180*/  LEA R10, P1, R7, R3.reuse, 0x1 ;  /* 0x00000003070a7211 */ /* 0x080fe200078208ff */
[----:B------:R-:W-:Y:S01]  /*0190*/  IMAD R15, R0, 0x8, R13 ;  /* 0x00000008000f7824 */ /* 0x000fe200078e020d */
[----:B------:R-:W-:-:S02]  /*01a0*/  LEA R8, P0, R5, R3, 0x1 ;  /* 0x0000000305087211 */ /* 0x000fc400078008ff */
[-C--:B------:R-:W-:Y:S02]  /*01b0*/  LEA.HI.X.SX32 R11, R7, R2.reuse, 0x1, P1 ;  /* 0x00000002070b7211 */ /* 0x080fe400008f0eff */
[C---:B------:R-:W-:Y:S02]  /*01c0*/  LEA R7, R0.reuse, R15, 0x3 ;  /* 0x0000000f00077211 */ /* 0x040fe400078e18ff */
[-C--:B------:R-:W-:Y:S02]  /*01d0*/  LEA.HI.X.SX32 R9, R5, R2.reuse, 0x1, P0 ;  /* 0x0000000205097211 */ /* 0x080fe400000f0eff */
[C---:B------:R-:W-:Y:S01]  /*01e0*/  LEA R12, P0, R13.reuse, R3, 0x1 ;  /* 0x000000030d0c7211 */ /* 0x040fe200078008ff */
[----:B------:R-:W-:Y:S01]  /*01f0*/  IMAD R19, R0, 0x8, R7 ;  /* 0x0000000800137824 */ /* 0x000fe200078e0207 */
[----:B------:R-:W2:Y:S02]  /*0200*/  LDG.E.U16 R5, desc[UR10][R10.64] ;  /* 0x0000000a0a057981 */ /* 0x000ea4000c1e1500 */
[----:B------:R-:W-:-:S02]  /*0210*/  LEA.HI.X.SX32 R13, R13, R2, 0x1, P0 ;  /* 0x000000020d0d7211 */ /* 0x000fc400000f0eff */
[C---:B------:R-:W-:Y:S01]  /*0220*/  LEA R14, P0, R15.reuse, R3, 0x1 ;  /* 0x000000030f0e7211 */ /* 0x040fe200078008ff */
[----:B------:R0:W3:Y:S01]  /*0230*/  LDG.E.U16 R4, desc[UR10][R8.64] ;  /* 0x0000000a08047981 */ /* 0x0000e2000c1e1500 */
[C---:B------:R-:W-:Y:S02]  /*0240*/  LEA R21, R0.reuse, R19, 0x3 ;  /* 0x0000001300157211 */ /* 0x040fe400078e18ff */
[----:B------:R-:W-:Y:S01]  /*0250*/  LEA.HI.X.SX32 R15, R15, R2, 0x1, P0 ;  /* 0x000000020f0f7211 */ /* 0x000fe200000f0eff */
[----:B------:R1:W4:Y:S01]  /*0260*/  LDG.E.U16 R6, desc[UR10][R12.64] ;  /* 0x0000000a0c067981 */ /* 0x000322000c1e1500 */
[----:B------:R-:W-:Y:S01]  /*0270*/  LEA R16, P0, R7, R3, 0x1 ;  /* 0x0000000307107211 */ /* 0x000fe200078008ff */
[----:B------:R-:W-:-:S03]  /*0280*/  IMAD R23, R0, 0x8, R21 ;  /* 0x0000000800177824 */ /* 0x000fc600078e0215 */
[-C--:B------:R-:W-:Y:S02]  /*0290*/  LEA.HI.X.SX32 R17, R7, R2.reuse, 0x1, P0 ;  /* 0x0000000207117211 */ /* 0x080fe400000f0eff */
[C---:B0-----:R-:W-:Y:S01]  /*02a0*/  LEA R8, P0, R19.reuse, R3, 0x1 ;  /* 0x0000000313087211 */ /* 0x041fe200078008ff */
[----:B------:R0:W5:Y:S01]  /*02b0*/  LDG.E.U16 R7, desc[UR10][R14.64] ;  /* 0x0000000a0e077981 */ /* 0x000162000c1e1500 */
[C---:B-1----:R-:W-:Y:S02]  /*02c0*/  LEA R13, R0.reuse, R23, 0x3 ;  /* 0x00000017000d7211 */ /* 0x042fe400078e18ff */
[-C--:B------:R-:W-:Y:S01]  /*02d0*/  LEA.HI.X.SX32 R9, R19, R2.reuse, 0x1, P0 ;  /* 0x0000000213097211 */ /* 0x080fe200000f0eff */
[----:B------:R1:W5:Y:S01]  /*02e0*/  LDG.E.U16 R22, desc[UR10][R16.64] ;  /* 0x0000000a10167981 */ /* 0x000362000c1e1500 */
[-C--:B------:R-:W-:Y:S02]  /*02f0*/  LEA R18, P1, R21, R3.reuse, 0x1 ;  /* 0x0000000315127211 */ /* 0x080fe400078208ff */
[----:B------:R-:W-:Y:S01]  /*0300*/  LEA R10, P0, R23, R3, 0x1 ;  /* 0x00000003170a7211 */ /* 0x000fe200078008ff */
[----:B------:R1:W5:Y:S01]  /*0310*/  LDG.E.U16 R24, desc[UR10][R8.64] ;  /* 0x0000000a08187981 */ /* 0x000362000c1e1500 */
[----:B0-----:R-:W-:Y:S01]  /*0320*/  IMAD R15, R0, 0x8, R13 ;  /* 0x00000008000f7824 */ /* 0x001fe200078e020d */
[----:B------:R-:W-:-:S02]  /*0330*/  LEA.HI.X.SX32 R19, R21, R2, 0x1, P1 ;  /* 0x0000000215137211 */ /* 0x000fc400008f0eff */
[-C--:B------:R-:W-:Y:S02]  /*0340*/  LEA.HI.X.SX32 R11, R23, R2.reuse, 0x1, P0 ;  /* 0x00000002170b7211 */ /* 0x080fe400000f0eff */
[C---:B------:R-:W-:Y:S01]  /*0350*/  LEA R12, P0, R13.reuse, R3, 0x1 ;  /* 0x000000030d0c7211 */ /* 0x040fe200078008ff */
[----:B------:R0:W5:Y:S01]  /*0360*/  LDG.E.U16 R25, desc[UR10][R18.64] ;  /* 0x0000000a12197981 */ /* 0x000162000c1e1500 */
[C---:B------:R-:W-:Y:S02]  /*0370*/  LEA R21, R0.reuse, R15, 0x3 ;  /* 0x0000000f00157211 */ /* 0x040fe400078e18ff */
[-C--:B------:R-:W-:Y:S01]  /*0380*/  LEA.HI.X.SX32 R13, R13, R2.reuse, 0x1, P0 ;  /* 0x000000020d0d7211 */ /* 0x080fe200000f0eff */
[----:B------:R0:W5:Y:S01]  /*0390*/  LDG.E.U16 R26, desc[UR10][R10.64] ;  /* 0x0000000a0a1a7981 */ /* 0x000162000c1e1500 */
[-C--:B------:R-:W-:Y:S01]  /*03a0*/  LEA R14, P0, R15, R3.reuse, 0x1 ;  /* 0x000000030f0e7211 */ /* 0x080fe200078008ff */
[----:B------:R-:W-:Y:S01]  /*03b0*/  IMAD R23, R0, 0x8, R21 ;  /* 0x0000000800177824 */ /* 0x000fe200078e0215 */
[----:B-1----:R-:W-:Y:S01]  /*03c0*/  LEA R16, P1, R21, R3, 0x1 ;  /* 0x0000000315107211 */ /* 0x002fe200078208ff */
[----:B------:R1:W5:Y:S01]  /*03d0*/  LDG.E.U16 R27, desc[UR10][R12.64] ;  /* 0x0000000a0c1b7981 */ /* 0x000362000c1e1500 */
[----:B------:R-:W-:-:S02]  /*03e0*/  LEA.HI.X.SX32 R15, R15, R2, 0x1, P0 ;  /* 0x000000020f0f7211 */ /* 0x000fc400000f0eff */
[----:B------:R-:W-:Y:S02]  /*03f0*/  LEA R8, P0, R23, R3, 0x1 ;  /* 0x0000000317087211 */ /* 0x000fe400078008ff */
[C---:B0-----:R-:W-:Y:S01]  /*0400*/  LEA R19, R0.reuse, R23, 0x3 ;  /* 0x0000001700137211 */ /* 0x041fe200078e18ff */
[----:B------:R0:W5:Y:S01]  /*0410*/  LDG.E.U16 R28, desc[UR10][R14.64] ;  /* 0x0000000a0e1c7981 */ /* 0x000162000c1e1500 */
[-C--:B------:R-:W-:Y:S02]  /*0420*/  LEA.HI.X.SX32 R17, R21, R2.reuse, 0x1, P1 ;  /* 0x0000000215117211 */ /* 0x080fe400008f0eff */
[-C--:B------:R-:W-:Y:S01]  /*0430*/  LEA.HI.X.SX32 R9, R23, R2.reuse, 0x1, P0 ;  /* 0x0000000217097211 */ /* 0x080fe200000f0eff */
[C---:B------:R-:W-:Y:S01]  /*0440*/  IMAD R21, R0.reuse, 0x8, R19 ;  /* 0x0000000800157824 */ /* 0x040fe200078e0213 */
[C---:B------:R-:W-:Y:S01]  /*0450*/  LEA R10, P0, R19.reuse, R3, 0x1 ;  /* 0x00000003130a7211 */ /* 0x040fe200078008ff */
[----:B------:R0:W5:Y:S03]  /*0460*/  LDG.E.U16 R29, desc[UR10][R16.64] ;  /* 0x0000000a101d7981 */ /* 0x000166000c1e1500 */
[----:B------:R-:W-:Y:S01]  /*0470*/  LEA.HI.X.SX32 R11, R19, R2, 0x1, P0 ;  /* 0x00000002130b7211 */ /* 0x000fe200000f0eff */
[----:B------:R0:W5:Y:S01]  /*0480*/  LDG.E.U16 R30, desc[UR10][R8.64] ;  /* 0x0000000a081e7981 */ /* 0x000162000c1e1500 */
[----:B------:R-:W-:-:S02]  /*0490*/  LEA R19, R0, R21, 0x3 ;  /* 0x0000001500137211 */ /* 0x000fc400078e18ff */
[C---:B-1----:R-:W-:Y:S01]  /*04a0*/  LEA R12, P0, R21.reuse, R3, 0x1 ;  /* 0x00000003150c7211 */ /* 0x042fe200078008ff */
[----:B------:R1:W5:Y:S02]  /*04b0*/  LDG.E.U16 R31, desc[UR10][R10.64] ;  /* 0x0000000a0a1f7981 */ /* 0x000364000c1e1500 */
[----:B------:R-:W-:Y:S01]  /*04c0*/  IMAD R23, R0, 0x8, R19 ;  /* 0x0000000800177824 */ /* 0x000fe200078e0213 */
[----:B------:R-:W-:-:S04]  /*04d0*/  LEA.HI.X.SX32 R13, R21, R2, 0x1, P0 ;  /* 0x00000002150d7211 */ /* 0x000fc800000f0eff */
[C---:B0-----:R-:W-:Y:S01]  /*04e0*/  LEA R14, P0, R23.reuse, R3, 0x1 ;  /* 0x00000003170e7211 */ /* 0x041fe200078008ff */
[----:B------:R0:W5:Y:S01]  /*04f0*/  LDG.E.U16 R32, desc[UR10][R12.64] ;  /* 0x0000000a0c207981 */ /* 0x000162000c1e1500 */
[C---:B------:R-:W-:Y:S02]  /*0500*/  LEA R17, R0.reuse, R23, 0x3 ;  /* 0x0000001700117211 */ /* 0x040fe400078e18ff */
[-C--:B------:R-:W-:Y:S02]  /*0510*/  LEA.HI.X.SX32 R15, R23, R2.reuse, 0x1, P0 ;  /* 0x00000002170f7211 */ /* 0x080fe400000f0eff */
[-C--:B------:R-:W-:Y:S01]  /*0520*/  LEA R8, P0, R17, R3.reuse, 0x1 ;  /* 0x0000000311087211 */ /* 0x080fe200078008ff */
[----:B------:R-:W-:Y:S01]  /*0530*/  IMAD R21, R0, 0x8, R17 ;  /* 0x0000000800157824 */ /* 0x000fe200078e0211 */
[----:B------:R-:W-:Y:S01]  /*0540*/  LEA R18, P1, R19, R3, 0x1 ;  /* 0x0000000313127211 */ /* 0x000fe200078208ff */
[----:B------:R-:W5:Y:S01]  /*0550*/  LDG.E.U16 R34, desc[UR10][R14.64] ;  /* 0x0000000a0e227981 */ /* 0x000f62000c1e1500 */
[----:B------:R-:W-:-:S02]  /*0560*/  LEA.HI.X.SX32 R9, R17, R2, 0x1, P0 ;  /* 0x0000000211097211 */ /* 0x000fc400000f0eff */
[C---:B------:R-:W-:Y:S02]  /*0570*/  LEA R17, R0.reuse, R21, 0x3 ;  /* 0x0000001500117211 */ /* 0x040fe400078e18ff */
[-C--:B------:R-:W-:Y:S01]  /*0580*/  LEA.HI.X.SX32 R19, R19, R2.reuse, 0x1, P1 ;  /* 0x0000000213137211 */ /* 0x080fe200008f0eff */
[----:B------:R-:W5:Y:S01]  /*0590*/  LDG.E.U16 R35, desc[UR10][R8.64] ;  /* 0x0000000a08237981 */ /* 0x000f62000c1e1500 */
[CC--:B-1----:R-:W-:Y:S01]  /*05a0*/  LEA R10, P0, R21.reuse, R3.reuse, 0x1 ;  /* 0x00000003150a7211 */ /* 0x0c2fe200078008ff */
[----:B------:R-:W-:Y:S02]  /*05b0*/  IMAD R23, R0, 0x8, R17 ;  /* 0x0000000800177824 */ /* 0x000fe400078e0211 */
[----:B------:R1:W5:Y:S01]  /*05c0*/  LDG.E.U16 R33, desc[UR10][R18.64] ;  /* 0x0000000a12217981 */ /* 0x000362000c1e1500 */
[----:B------:R-:W-:Y:S02]  /*05d0*/  LEA.HI.X.SX32 R11, R21, R2, 0x1, P0 ;  /* 0x00000002150b7211 */ /* 0x000fe400000f0eff */
[----:B0-----:R-:W-:-:S02]  /*05e0*/  LEA R12, P0, R23, R3, 0x1 ;  /* 0x00000003170c7211 */ /* 0x001fc400078008ff */
[----:B------:R-:W-:Y:S01]  /*05f0*/  LEA R16, P1, R17, R3, 0x1 ;  /* 0x0000000311107211 */ /* 0x000fe200078208ff */
[----:B------:R0:W5:Y:S01]  /*0600*/  LDG.E.U16 R36, desc[UR10][R10.64] ;  /* 0x0000000a0a247981 */ /* 0x000162000c1e1500 */
[C---:B-1----:R-:W-:Y:S02]  /*0610*/  LEA R19, R0.reuse, R23, 0x3 ;  /* 0x0000001700137211 */ /* 0x042fe400078e18ff */
[-C--:B------:R-:W-:Y:S02]  /*0620*/  LEA.HI.X.SX32 R13, R23, R2.reuse, 0x1, P0 ;  /* 0x00000002170d7211 */ /* 0x080fe400000f0eff */
[----:B------:R-:W-:Y:S01]  /*0630*/  LEA R14, P0, R19, R3, 0x1 ;  /* 0x00000003130e7211 */ /* 0x000fe200078008ff */
[----:B------:R-:W-:Y:S01]  /*0640*/  IMAD R21, R0, 0x8, R19 ;  /* 0x0000000800157824 */ /* 0x000fe200078e0213 */
[-C--:B------:R-:W-:Y:S01]  /*0650*/  LEA.HI.X.SX32 R17, R17, R2.reuse, 0x1, P1 ;  /* 0x0000000211117211 */ /* 0x080fe200008f0eff */
[----:B------:R-:W5:Y:S01]  /*0660*/  LDG.E.U16 R38, desc[UR10][R12.64] ;  /* 0x0000000a0c267981 */ /* 0x000f62000c1e1500 */
[----:B------:R-:W-:-:S02]  /*0670*/  LEA.HI.X.SX32 R15, R19, R2, 0x1, P0 ;  /* 0x00000002130f7211 */ /* 0x000fc400000f0eff */
[----:B------:R-:W-:Y:S01]  /*0680*/  LEA R19, R0, R21, 0x3 ;  /* 0x0000001500137211 */ /* 0x000fe200078e18ff */
[----:B------:R1:W5:Y:S01]  /*0690*/  LDG.E.U16 R37, desc[UR10][R16.64] ;  /* 0x0000000a10257981 */ /* 0x000362000c1e1500 */
[----:B------:R-:W-:-:S03]  /*06a0*/  LEA R8, P0, R21, R3, 0x1 ;  /* 0x0000000315087211 */ /* 0x000fc600078008ff */
[C---:B------:R-:W-:Y:S01]  /*06b0*/  IMAD R23, R0.reuse, 0x8, R19 ;  /* 0x0000000800177824 */ /* 0x040fe200078e0213 */
[-C--:B------:R-:W-:Y:S01]  /*06c0*/  LEA.HI.X.SX32 R9, R21, R2.reuse, 0x1, P0 ;  /* 0x0000000215097211 */ /* 0x080fe200000f0eff */
[----:B------:R1:W5:Y:S03]  /*06d0*/  LDG.E.U16 R39, desc[UR10][R14.64] ;  /* 0x0000000a0e277981 */ /* 0x000366000c1e1500 */
[C---:B0-----:R-:W-:Y:S01]  /*06e0*/  LEA R10, P0, R23.reuse, R3, 0x1 ;  /* 0x00000003170a7211 */ /* 0x041fe200078008ff */
[----:B------:R0:W5:Y:S01]  /*06f0*/  LDG.E.U16 R40, desc[UR10][R8.64] ;  /* 0x0000000a08287981 */ /* 0x000162000c1e1500 */
[C---:B-1----:R-:W-:Y:S02]  /*0700*/  LEA R17, R0.reuse, R23, 0x3 ;  /* 0x0000001700117211 */ /* 0x042fe400078e18ff */
        /* <DEDUP_REMOVED lines=9> */
[CC--:B------:R-:W-:Y:S01]  /*07a0*/  LEA R14, P0, R21.reuse, R3.reuse, 0x1 ;  /* 0x00000003150e7211 */ /* 0x0c0fe200078008ff */
        /* <DEDUP_REMOVED lines=126> */
[----:B------:R-:W5:Y:S02]  /*0f90*/  LDG.E.U16 R75, desc[UR10][R12.64] ;  /* 0x0000000a0c4b7981 */ /* 0x000f64000c1e1500 */
[----:B------:R-:W-:Y:S01]  /*0fa0*/  IMAD R23, R0, 0x8, R17 ;  /* 0x0000000800177824 */ /* 0x000fe200078e0211 */
[C---:B--2---:R-:W-:Y:S01]  /*0fb0*/  LEA R14, P0, R21.reuse, R3, 0x1 ;  /* 0x00000003150e7211 */ /* 0x044fe200078008ff */
[----:B------:R1:W2:Y:S03]  /*0fc0*/  LDG.E.U16 R73, desc[UR10][R18.64] ;  /* 0x0000000a12497981 */ /* 0x0002a6000c1e1500 */
[----:B------:R-:W-:-:S02]  /*0fd0*/  LEA.HI.X.SX32 R15, R21, R2, 0x1, P0 ;  /* 0x00000002150f7211 */ /* 0x000fc400000f0eff */
[-C--:B0-----:R-:W-:Y:S02]  /*0fe0*/  LEA R8, P0, R23, R3.reuse, 0x1 ;  /* 0x0000000317087211 */ /* 0x081fe400078008ff */
[----:B------:R-:W-:Y:S01]  /*0ff0*/  LEA R16, P1, R17, R3, 0x1 ;  /* 0x0000000311107211 */ /* 0x000fe200078208ff */
[----:B------:R0:W2:Y:S01]  /*1000*/  LDG.E.U16 R76, desc[UR10][R14.64] ;  /* 0x0000000a0e4c7981 */ /* 0x0000a2000c1e1500 */
[----:B-1----:R-:W-:-:S05]  /*1010*/  LEA R19, R0, R23, 0x3 ;  /* 0x0000001700137211 */ /* 0x002fca00078e18ff */
[C---:B------:R-:W-:Y:S01]  /*1020*/  IMAD R21, R0.reuse, 0x8, R19 ;  /* 0x0000000800157824 */ /* 0x040fe200078e0213 */
[-C--:B------:R-:W-:Y:S02]  /*1030*/  LEA.HI.X.SX32 R9, R23, R2.reuse, 0x1, P0 ;  /* 0x0000000217097211 */ /* 0x080fe400000f0eff */
[C---:B------:R-:W-:Y:S02]  /*1040*/  LEA R10, P0, R19.reuse, R3, 0x1 ;  /* 0x00000003130a7211 */ /* 0x040fe400078008ff */
[C---:B------:R-:W-:Y:S01]  /*1050*/  LEA R23, R0.reuse, R21, 0x3 ;  /* 0x0000001500177211 */ /* 0x040fe200078e18ff */
[----:B------:R-:W2:Y:S01]  /*1060*/  LDG.E.U16 R77, desc[UR10][R8.64] ;  /* 0x0000000a084d7981 */ /* 0x000ea2000c1e1500 */
[-C--:B------:R-:W-:Y:S02]  /*1070*/  LEA.HI.X.SX32 R11, R19, R2.reuse, 0x1, P0 ;  /* 0x00000002130b7211 */ /* 0x080fe400000f0eff */
[----:B------:R-:W-:Y:S01]  /*1080*/  LEA R12, P0, R21, R3, 0x1 ;  /* 0x00000003150c7211 */ /* 0x000fe200078008ff */
[----:B------:R-:W-:Y:S01]  /*1090*/  IMAD R0, R0, 0x8, R23 ;  /* 0x0000000800007824 */ /* 0x000fe200078e0217 */
[-C--:B------:R-:W-:Y:S01]  /*10a0*/  LEA.HI.X.SX32 R17, R17, R2.reuse, 0x1, P1 ;  /* 0x0000000211117211 */ /* 0x080fe200008f0eff */
[----:B------:R-:W2:Y:S01]  /*10b0*/  LDG.E.U16 R10, desc[UR10][R10.64] ;  /* 0x0000000a0a0a7981 */ /* 0x000ea2000c1e1500 */
[----:B------:R-:W-:-:S02]  /*10c0*/  LEA.HI.X.SX32 R13, R21, R2, 0x1, P0 ;  /* 0x00000002150d7211 */ /* 0x000fc400000f0eff */
[CC--:B------:R-:W-:Y:S02]  /*10d0*/  LEA R18, P1, R23.reuse, R3.reuse, 0x1 ;  /* 0x0000000317127211 */ /* 0x0c0fe400078208ff */
[C---:B0-----:R-:W-:Y:S01]  /*10e0*/  LEA R14, P0, R0.reuse, R3, 0x1 ;  /* 0x00000003000e7211 */ /* 0x041fe200078008ff */
[----:B------:R0:W2:Y:S01]  /*10f0*/  LDG.E.U16 R17, desc[UR10][R16.64] ;  /* 0x0000000a10117981 */ /* 0x0000a2000c1e1500 */
[-C--:B------:R-:W-:Y:S02]  /*1100*/  LEA.HI.X.SX32 R19, R23, R2.reuse, 0x1, P1 ;  /* 0x0000000217137211 */ /* 0x080fe400008f0eff */
[----:B------:R-:W-:Y:S01]  /*1110*/  LEA.HI.X.SX32 R15, R0, R2, 0x1, P0 ;  /* 0x00000002000f7211 */ /* 0x000fe200000f0eff */
[----:B------:R-:W2:Y:S04]  /*1120*/  LDG.E.U16 R12, desc[UR10][R12.64] ;  /* 0x0000000a0c0c7981 */ /* 0x000ea8000c1e1500 */
[----:B------:R-:W2:Y:S04]  /*1130*/  LDG.E.U16 R18, desc[UR10][R18.64] ;  /* 0x0000000a12127981 */ /* 0x000ea8000c1e1500 */
[----:B------:R-:W2:Y:S01]  /*1140*/  LDG.E.U16 R14, desc[UR10][R14.64] ;  /* 0x0000000a0e0e7981 */ /* 0x000ea2000c1e1500 */
[----:B------:R-:W-:-:S02]  /*1150*/  LOP3.LUT R0, R20, 0xc0, RZ, 0xc0, !PT ;  /* 0x000000c014007812 */ /* 0x000fc400078ec0ff */
[----:B0-----:R-:W-:Y:S02]  /*1160*/  LOP3.LUT R16, R20, 0xff, RZ, 0xc0, !PT ;  /* 0x000000ff14107812 */ /* 0x001fe400078ec0ff */
[----:B------:R-:W-:Y:S02]  /*1170*/  SHF.R.U32.HI R3, RZ, 0x2, R0 ;  /* 0x00000002ff037819 */ /* 0x000fe40000011600 */
[----:B------:R-:W-:-:S04]  /*1180*/  SHF.L.U32 R0, R16, 0x1, RZ ;  /* 0x0000000110007819 */ /* 0x000fc800000006ff */
[----:B------:R-:W-:Y:S02]  /*1190*/  LOP3.LUT R3, R0, R3, RZ, 0x3c, !PT ;  /* 0x0000000300037212 */ /* 0x000fe400078e3cff */
[----:B------:R-:W0:Y:S08]  /*11a0*/  LDC R0, c[0x0][0x280] ;  /* 0x0000a000ff007b82 */ /* 0x000e300000000800 */
[----:B------:R-:W1:Y:S01]  /*11b0*/  S2UR UR6, SR_CgaCtaId ;  /* 0x00000000000679c3 */ /* 0x000e620000008800 */
[----:B------:R-:W-:Y:S01]  /*11c0*/  UMOV UR4, 0x400 ;  /* 0x0000040000047882 */ /* 0x000fe20000000000 */
[----:B0-----:R-:W-:Y:S01]  /*11d0*/  ISETP.GE.AND P0, PT, R0, 0x1, PT ;  /* 0x000000010000780c */ /* 0x001fe20003f06270 */
[----:B-1----:R-:W-:Y:S01]  /*11e0*/  ULEA UR6, UR6, UR4, 0x18 ;  /* 0x0000000406067291 */ /* 0x002fe2000f8ec03f */
[----:B------:R-:W-:Y:S01]  /*11f0*/  IMAD.MOV.U32 R189, RZ, RZ, 0x3f800000 ;  /* 0x3f800000ffbd7424 */ /* 0x000fe200078e00ff */
[----:B------:R-:W-:Y:S01]  /*1200*/  MOV R9, 0xff800000 ;  /* 0xff80000000097802 */ /* 0x000fe20000000f00 */
[----:B------:R-:W-:Y:S01]  /*1210*/  IMAD.MOV.U32 R8, RZ, RZ, -0x800000 ;  /* 0xff800000ff087424 */ /* 0x000fe200078e00ff */
[----:B------:R-:W-:Y:S01]  /*1220*/  MOV R2, 0xff800000 ;  /* 0xff80000000027802 */ /* 0x000fe20000000f00 */
[----:B------:R-:W-:Y:S01]  /*1230*/  IMAD.MOV.U32 R0, RZ, RZ, -0x800000 ;  /* 0xff800000ff007424 */ /* 0x000fe200078e00ff */
[----:B------:R-:W-:-:S03]  /*1240*/  MOV R187, 0x3f800000 ;  /* 0x3f80000000bb7802 */ /* 0x000fc60000000f00 */
[----:B---3--:R0:W-:Y:S01]  /*1250*/  STS.U16 [R3+UR6+0x10000], R4 ;  /* 0x0100000403007988 */ /* 0x0081e20008000406 */
[----:B------:R-:W-:-:S03]  /*1260*/  IMAD.MOV.U32 R185, RZ, RZ, 0x3f800000 ;  /* 0x3f800000ffb97424 */ /* 0x000fc600078e00ff */
[----:B------:R-:W-:Y:S01]  /*1270*/  STS.U16 [R3+UR6+0x10200], R5 ;  /* 0x0102000503007988 */ /* 0x000fe20008000406 */
[----:B------:R-:W-:-:S03]  /*1280*/  MOV R183, 0x3f800000 ;  /* 0x3f80000000b77802 */ /* 0x000fc60000000f00 */
[----:B----4-:R-:W-:Y:S01]  /*1290*/  STS.U16 [R3+UR6+0x10400], R6 ;  /* 0x0104000603007988 */ /* 0x010fe20008000406 */
[----:B------:R-:W-:-:S03]  /*12a0*/  CS2R R96, SRZ ;  /* 0x0000000000607805 */ /* 0x000fc6000001ff00 */
[----:B-----5:R-:W-:Y:S01]  /*12b0*/  STS.U16 [R3+UR6+0x10600], R7 ;  /* 0x0106000703007988 */ /* 0x020fe20008000406 */
[----:B------:R-:W-:-:S03]  /*12c0*/  CS2R R98, SRZ ;  /* 0x0000000000627805 */ /* 0x000fc6000001ff00 */
[----:B------:R-:W-:Y:S01]  /*12d0*/  STS.U16 [R3+UR6+0x10800], R22 ;  /* 0x0108001603007988 */ /* 0x000fe20008000406 */
        /* <DEDUP_REMOVED lines=30> */
[----:B0-----:R-:W-:-:S03]  /*14c0*/  LOP3.LUT R4, R20, 0x3f, RZ, 0xc0, !PT ;  /* 0x0000003f14047812 */ /* 0x001fc600078ec0ff */
[----:B------:R-:W-:Y:S04]  /*14d0*/  STS.U16 [R3+UR6+0x12800], R39 ;  /* 0x0128002703007988 */ /* 0x000fe80008000406 */
        /* <DEDUP_REMOVED lines=9> */
[----:B------:R0:W-:Y:S04]  /*1570*/  STS.U16 [R3+UR6+0x13c00], R49 ;  /* 0x013c003103007988 */ /* 0x0001e80008000406 */
[----:B------:R-:W-:Y:S04]  /*1580*/  STS.U16 [R3+UR6+0x13e00], R50 ;  /* 0x013e003203007988 */ /* 0x000fe80008000406 */
[----:B------:R1:W-:Y:S04]  /*1590*/  STS.U16 [R3+UR6+0x14000], R51 ;  /* 0x0140003303007988 */ /* 0x0003e80008000406 */
[----:B------:R-:W-:Y:S01]  /*15a0*/  STS.U16 [R3+UR6+0x14200], R52 ;  /* 0x0142003403007988 */ /* 0x000fe20008000406 */
[----:B0-----:R-:W-:-:S03]  /*15b0*/  CS2R R48, SRZ ;  /* 0x0000000000307805 */ /* 0x001fc6000001ff00 */
[----:B------:R0:W-:Y:S04]  /*15c0*/  STS.U16 [R3+UR6+0x14400], R53 ;  /* 0x0144003503007988 */ /* 0x0001e80008000406 */
[----:B------:R-:W-:Y:S01]  /*15d0*/  STS.U16 [R3+UR6+0x14600], R54 ;  /* 0x0146003603007988 */ /* 0x000fe20008000406 */
[----:B-1----:R-:W-:-:S03]  /*15e0*/  CS2R R50, SRZ ;  /* 0x0000000000327805 */ /* 0x002fc6000001ff00 */
        /* <DEDUP_REMOVED lines=27> */
[----:B--2---:R0:W-:Y:S04]  /*17a0*/  STS.U16 [R3+UR6+0x16c00], R73 ;  /* 0x016c004903007988 */ /* 0x0041e80008000406 */
[----:B------:R-:W-:Y:S01]  /*17b0*/  STS.U16 [R3+UR6+0x16e00], R74 ;  /* 0x016e004a03007988 */ /* 0x000fe20008000406 */
[----:B-1----:R-:W-:-:S03]  /*17c0*/  CS2R R70, SRZ ;  /* 0x0000000000467805 */ /* 0x002fc6000001ff00 */
[----:B------:R1:W-:Y:S04]  /*17d0*/  STS.U16 [R3+UR6+0x17000], R75 ;  /* 0x0170004b03007988 */ /* 0x0003e80008000406 */
[----:B------:R-:W-:Y:S01]  /*17e0*/  STS.U16 [R3+UR6+0x17200], R76 ;  /* 0x0172004c03007988 */ /* 0x000fe20008000406 */
[----:B0-----:R-:W-:-:S03]  /*17f0*/  CS2R R72, SRZ ;  /* 0x0000000000487805 */ /* 0x001fc6000001ff00 */
[----:B------:R0:W-:Y:S04]  /*1800*/  STS.U16 [R3+UR6+0x17600], R77 ;  /* 0x0176004d03007988 */ /* 0x0001e80008000406 */
[----:B------:R2:W-:Y:S01]  /*1810*/  STS.U16 [R3+UR6+0x17400], R17 ;  /* 0x0174001103007988 */ /* 0x0005e20008000406 */
[----:B-1----:R-:W-:-:S03]  /*1820*/  CS2R R74, SRZ ;  /* 0x00000000004a7805 */ /* 0x002fc6000001ff00 */
[----:B------:R2:W-:Y:S04]  /*1830*/  STS.U16 [R3+UR6+0x17800], R10 ;  /* 0x0178000a03007988 */ /* 0x0005e80008000406 */
[----:B------:R2:W-:Y:S01]  /*1840*/  STS.U16 [R3+UR6+0x17a00], R12 ;  /* 0x017a000c03007988 */ /* 0x0005e20008000406 */
[----:B0-----:R-:W-:-:S03]  /*1850*/  CS2R R76, SRZ ;  /* 0x00000000004c7805 */ /* 0x001fc6000001ff00 */
[----:B------:R2:W-:Y:S04]  /*1860*/  STS.U16 [R3+UR6+0x17c00], R18 ;  /* 0x017c001203007988 */ /* 0x0005e80008000406 */
[----:B------:R2:W-:Y:S01]  /*1870*/  STS.U16 [R3+UR6+0x17e00], R14 ;  /* 0x017e000e03007988 */ /* 0x0005e20008000406 */
[----:B------:R-:W-:Y:S05]  /*1880*/  @!P0 BRA `(.L_x_0) ;  /* 0x0000009400208947 */ /* 0x000fea0003800000 */
[----:B------:R-:W0:Y:S01]  /*1890*/  LDC R6, c[0x0][0x268] ;  /* 0x00009a00ff067b82 */ /* 0x000e220000000800 */
[----:B--2---:R-:W-:Y:S01]  /*18a0*/  SHF.R.U32.HI R3, RZ, 0x6, R20 ;  /* 0x00000006ff037819 */ /* 0x004fe20000011614 */
[----:B------:R-:W-:Y:S01]  /*18b0*/  ULDC.64 UR4, c[0x0][0x260] ;  /* 0x0000980000047ab9 */ /* 0x000fe20000000a00 */
[----:B------:R-:W-:Y:S01]  /*18c0*/  LOP3.LUT P0, RZ, R20, 0x7, RZ, 0xc0, !PT ;  /* 0x0000000714ff7812 */ /* 0x000fe2000780c0ff */
[----:B------:R-:W-:Y:S01]  /*18d0*/  UIMAD UR4, UR7, UR4, URZ ;  /* 0x00000004070472a4 */ /* 0x000fe2000f8e023f */
[----:B------:R-:W-:Y:S01]  /*18e0*/  SGXT.U32 R3, R3, 0x2 ;  /* 0x000000020303781a */ /* 0x000fe20000000000 */
[----:B------:R-:W-:Y:S01]  /*18f0*/  IMAD R4, R4, UR5, RZ ;  /* 0x0000000504047c24 */ /* 0x000fe2000f8e02ff */
[----:B------:R-:W-:Y:S01]  /*1900*/  LOP3.LUT P1, RZ, R20, 0x3, RZ, 0xc0, !PT ;  /* 0x0000000314ff7812 */ /* 0x000fe2000782c0ff */
[----:B------:R-:W1:Y:S01]  /*1910*/  LDC R91, c[0x0][0x258] ;  /* 0x00009600ff5b7b82 */ /* 0x000e620000000800 */
[----:B------:R-:W-:Y:S01]  /*1920*/  USHF.L.U32 UR8, UR4, 0x1, URZ ;  /* 0x0000000104087899 */ /* 0x000fe2000800063f */
[C---:B------:R-:W-:Y:S01]  /*1930*/  IMAD.SHL.U32 R5, R4.reuse, 0x2, RZ ;  /* 0x0000000204057824 */ /* 0x040fe200078e00ff */
[----:B------:R-:W-:Y:S01]  /*1940*/  UIMAD.WIDE UR4, UR4, 0x2, URZ ;  /* 0x00000002040478a5 */ /* 0x000fe2000f8e023f */
[----:B------:R-:W-:Y:S01]  /*1950*/  IMAD.HI R0, R4, 0x2, RZ ;  /* 0x0000000204007827 */ /* 0x000fe200078e02ff */
[----:B------:R-:W-:-:S02]  /*1960*/  MOV R172, 0xff800000 ;  /* 0xff80000000ac7802 */ /* 0x000fc40000000f00 */
[----:B------:R-:W-:Y:S02]  /*1970*/  CS2R R104, SRZ ;  /* 0x0000000000687805 */ /* 0x000fe4000001ff00 */
[----:B------:R-:W-:Y:S01]  /*1980*/  MOV R187, 0x3f800000 ;  /* 0x3f80000000bb7802 */ /* 0x000fe20000000f00 */
[----:B------:R-:W2:Y:S01]  /*1990*/  LDC.64 R94, c[0x0][0x218] ;  /* 0x00008600ff5e7b82 */ /* 0x000ea20000000a00 */
[----:B------:R-:W-:Y:S01]  /*19a0*/  IMAD.MOV.U32 R189, RZ, RZ, 0x3f800000 ;  /* 0x3f800000ffbd7424 */ /* 0x000fe200078e00ff */
[----:B------:R-:W-:Y:S01]  /*19b0*/  MOV R183, 0x3f800000 ;  /* 0x3f80000000b77802 */ /* 0x000fe20000000f00 */
[----:B------:R-:W-:Y:S01]  /*19c0*/  IMAD.MOV.U32 R185, RZ, RZ, 0x3f800000 ;  /* 0x3f800000ffb97424 */ /* 0x000fe200078e00ff */
[----:B------:R-:W-:Y:S02]  /*19d0*/  CS2R R106, SRZ ;  /* 0x00000000006a7805 */ /* 0x000fe4000001ff00 */
[----:B------:R-:W-:Y:S02]  /*19e0*/  CS2R R108, SRZ ;  /* 0x00000000006c7805 */ /* 0x000fe4000001ff00 */
[----:B------:R-:W-:-:S02]  /*19f0*/  CS2R R110, SRZ ;  /* 0x00000000006e7805 */ /* 0x000fc4000001ff00 */
[----:B------:R-:W-:Y:S01]  /*1a00*/  CS2R R102, SRZ ;  /* 0x0000000000667805 */ /* 0x000fe2000001ff00 */
[----:B0-----:R-:W-:Y:S01]  /*1a10*/  IMAD R7, R3, R6, RZ ;  /* 0x0000000603077224 */ /* 0x001fe200078e02ff */
[----:B------:R-:W0:Y:S01]  /*1a20*/  LDC.64 R196, c[0x0][0x220] ;  /* 0x00008800ffc47b82 */ /* 0x000e220000000a00 */
[----:B------:R-:W-:Y:S01]  /*1a30*/  UMOV UR4, URZ ;  /* 0x0000003f00047c82 */ /* 0x000fe20008000000 */
[----:B------:R-:W-:Y:S01]  /*1a40*/  ULDC UR9, c[0x0][0x238] ;  /* 0x00008e0000097ab9 */ /* 0x000fe20000000800 */
[----:B------:R-:W-:Y:S02]  /*1a50*/  IMAD R9, R6, 0x4, R7 ;  /* 0x0000000406097824 */ /* 0x000fe400078e0207 */
[----:B-1----:R-:W-:-:S03]  /*1a60*/  IMAD R16, R16, R91, RZ ;  /* 0x0000005b10107224 */ /* 0x002fc600078e02ff */
[C---:B------:R-:W-:Y:S01]  /*1a70*/  LEA R11, R6.reuse, R9, 0x2 ;  /* 0x00000009060b7211 */ /* 0x040fe200078e10ff */
[----:B------:R-:W1:Y:S04]  /*1a80*/  LDC.64 R2, c[0x0][0x250] ;  /* 0x00009400ff027b82 */ /* 0x000e680000000a00 */
[----:B------:R-:W-:-:S05]  /*1a90*/  IMAD R13, R6, 0x4, R11 ;  /* 0x00000004060d7824 */ /* 0x000fca00078e020b */
[----:B------:R-:W-:-:S05]  /*1aa0*/  LEA R15, R6, R13, 0x2 ;  /* 0x0000000d060f7211 */ /* 0x000fca00078e10ff */
[----:B------:R-:W-:Y:S01]  /*1ab0*/  IMAD R17, R6, 0x4, R15 ;  /* 0x0000000406117824 */ /* 0x000fe200078e020f */
[----:B0-----:R-:W-:-:S04]  /*1ac0*/  IADD3 R196, P3, P4, R5, UR8, R196 ;  /* 0x0000000805c47c10 */ /* 0x001fc8000fc7e0c4 */
[----:B------:R-:W-:Y:S02]  /*1ad0*/  LEA R19, R6, R17, 0x2 ;  /* 0x0000001106137211 */ /* 0x000fe400078e10ff */
[----:B------:R-:W-:-:S03]  /*1ae0*/  IADD3.X R0, R0, UR5, R197, P3, P4 ;  /* 0x0000000500007c10 */ /* 0x000fc60009fe84c5 */
[----:B------:R-:W-:Y:S02]  /*1af0*/  IMAD R21, R6, 0x4, R19 ;  /* 0x0000000406157824 */ /* 0x000fe400078e0213 */
[----:B-1----:R-:W-:Y:S02]  /*1b00*/  IMAD R2, R2, UR7, RZ ;  /* 0x0000000702027c24 */ /* 0x002fe4000f8e02ff */
[C---:B------:R-:W-:Y:S01]  /*1b10*/  IMAD R12, R3.reuse, 0xe, RZ ;  /* 0x0000000e030c7824 */ /* 0x040fe200078e02ff */
[----:B------:R-:W-:Y:S01]  /*1b20*/  LEA R23, R6, R21, 0x2 ;  /* 0x0000001506177211 */ /* 0x000fe200078e10ff */
[C---:B------:R-:W-:Y:S01]  /*1b30*/  IMAD R112, R3.reuse, 0x32, RZ ;  /* 0x0000003203707824 */ /* 0x040fe200078e02ff */
[----:B--2---:R-:W-:Y:S01]  /*1b40*/  LEA R155, P2, R2, R94, 0x1 ;  /* 0x0000005e029b7211 */ /* 0x004fe200078408ff */
[C---:B------:R-:W-:Y:S02]  /*1b50*/  IMAD R113, R3.reuse, 0x33, RZ ;  /* 0x0000003303717824 */ /* 0x040fe400078e02ff */
[----:B------:R-:W-:Y:S01]  /*1b60*/  IMAD R25, R6, 0x4, R23 ;  /* 0x0000000406197824 */ /* 0x000fe200078e0217 */
[----:B------:R-:W-:Y:S01]  /*1b70*/  LEA.HI.X.SX32 R95, R2, R95, 0x1, P2 ;  /* 0x0000005f025f7211 */ /* 0x000fe200010f0eff */
[C---:B------:R-:W-:Y:S01]  /*1b80*/  IMAD R114, R3.reuse, 0x34, RZ ;  /* 0x0000003403727824 */ /* 0x040fe200078e02ff */
[----:B------:R-:W-:Y:S01]  /*1b90*/  LEA R152, P2, R16, R155, 0x1 ;  /* 0x0000009b10987211 */ /* 0x000fe200078408ff */
[C---:B------:R-:W-:Y:S01]  /*1ba0*/  IMAD R115, R3.reuse, 0x35, RZ ;  /* 0x0000003503737824 */ /* 0x040fe200078e02ff */
[----:B------:R-:W-:Y:S01]  /*1bb0*/  LEA R27, R6, R25, 0x2 ;  /* 0x00000019061b7211 */ /* 0x000fe200078e10ff */
[----:B------:R-:W-:Y:S01]  /*1bc0*/  IMAD R116, R3, 0x36, RZ ;  /* 0x0000003603747824 */ /* 0x000fe200078e02ff */
[----:B------:R-:W-:Y:S01]  /*1bd0*/  LEA R2, R91, R16, 0x8 ;  /* 0x000000105b027211 */ /* 0x000fe200078e40ff */
[----:B------:R-:W-:Y:S01]  /*1be0*/  IMAD R117, R3, 0x37, RZ ;  /* 0x0000003703757824 */ /* 0x000fe200078e02ff */
[----:B------:R-:W-:Y:S01]  /*1bf0*/  LEA.HI.X.SX32 R153, R16, R95, 0x1, P2 ;  /* 0x0000005f10997211 */ /* 0x000fe200010f0eff */
[----:B------:R-:W-:Y:S01]  /*1c00*/  IMAD R29, R6, 0x4, R27 ;  /* 0x00000004061d7824 */ /* 0x000fe200078e021b */
[----:B------:R-:W-:Y:S01]  /*1c10*/  LEA R96, P2, R7, R196, 0x1 ;  /* 0x000000c407607211 */ /* 0x000fe200078408ff */
[C---:B------:R-:W-:Y:S01]  /*1c20*/  IMAD R118, R3.reuse, 0x38, RZ ;  /* 0x0000003803767824 */ /* 0x040fe200078e02ff */
[----:B------:R-:W-:Y:S01]  /*1c30*/  LEA R154, P3, R2, R155, 0x1 ;  /* 0x0000009b029a7211 */ /* 0x000fe200078608ff */
[C---:B------:R-:W-:Y:S01]  /*1c40*/  IMAD R119, R3.reuse, 0x39, RZ ;  /* 0x0000003903777824 */ /* 0x040fe200078e02ff */
[----:B------:R-:W-:Y:S01]  /*1c50*/  LEA R31, R6, R29, 0x2 ;  /* 0x0000001d061f7211 */ /* 0x000fe200078e10ff */
[----:B------:R-:W-:Y:S01]  /*1c60*/  IMAD R120, R3, 0x3a, RZ ;  /* 0x0000003a03787824 */ /* 0x000fe200078e02ff */
[----:B------:R-:W-:Y:S01]  /*1c70*/  LEA.HI.X.SX32 R97, R7, R0, 0x1, P2 ;  /* 0x0000000007617211 */ /* 0x000fe200010f0eff */
[----:B------:R-:W-:Y:S01]  /*1c80*/  IMAD R121, R3, 0x3b, RZ ;  /* 0x0000003b03797824 */ /* 0x000fe200078e02ff */
[----:B------:R-:W-:Y:S01]  /*1c90*/  LEA.HI.X.SX32 R155, R2, R95, 0x1, P3 ;  /* 0x0000005f029b7211 */ /* 0x000fe200018f0eff */
[C---:B------:R-:W-:Y:S01]  /*1ca0*/  IMAD R33, R6.reuse, 0x4, R31 ;  /* 0x0000000406217824 */ /* 0x040fe200078e021f */
[-C--:B------:R-:W-:Y:S01]  /*1cb0*/  LEA R100, P3, R9, R196.reuse, 0x1 ;  /* 0x000000c409647211 */ /* 0x080fe200078608ff */
[----:B------:R0:W-:Y:S01]  /*1cc0*/  STL.64 [R1+0x388], R96 ;  /* 0x0003886001007387 */ /* 0x0001e20000100a00 */
[----:B------:R-:W-:Y:S01]  /*1cd0*/  LEA R98, P2, R11, R196, 0x1 ;  /* 0x000000c40b627211 */ /* 0x000fe200078408ff */
[C---:B------:R-:W-:Y:S01]  /*1ce0*/  IMAD R122, R3.reuse, 0x3c, RZ ;  /* 0x0000003c037a7824 */ /* 0x040fe200078e02ff */
[C---:B------:R-:W-:Y:S01]  /*1cf0*/  LEA R35, R6.reuse, R33, 0x2 ;  /* 0x0000002106237211 */ /* 0x040fe200078e10ff */
[----:B------:R-:W-:Y:S01]  /*1d00*/  IMAD R123, R3, 0x3d, RZ ;  /* 0x0000003d037b7824 */ /* 0x000fe200078e02ff */
[-C--:B------:R-:W-:Y:S01]  /*1d10*/  LEA.HI.X.SX32 R101, R9, R0.reuse, 0x1, P3 ;  /* 0x0000000009657211 */ /* 0x080fe200018f0eff */
[----:B------:R-:W-:Y:S01]  /*1d20*/  IMAD R124, R3, 0x3e, RZ ;  /* 0x0000003e037c7824 */ /* 0x000fe200078e02ff */
[----:B------:R-:W-:Y:S01]  /*1d30*/  LEA.HI.X.SX32 R99, R11, R0, 0x1, P2 ;  /* 0x000000000b637211 */ /* 0x000fe200010f0eff */
[----:B------:R-:W-:-:S02]  /*1d40*/  IMAD R37, R6, 0x4, R35 ;  /* 0x0000000406257824 */ /* 0x000fc400078e0223 */
[----:B------:R1:W-:Y:S01]  /*1d50*/  STL.64 [R1+0x380], R100 ;  /* 0x0003806401007387 */ /* 0x0003e20000100a00 */
[----:B------:R-:W-:Y:S01]  /*1d60*/  IMAD R125, R3, 0x3f, RZ ;  /* 0x0000003f037d7824 */ /* 0x000fe200078e02ff */
[C---:B0-----:R-:W-:Y:S02]  /*1d70*/  LEA R96, P4, R13.reuse, R196, 0x1 ;  /* 0x000000c40d607211 */ /* 0x041fe400078808ff */
[----:B------:R-:W-:Y:S01]  /*1d80*/  LEA R39, R6, R37, 0x2 ;  /* 0x0000002506277211 */ /* 0x000fe200078e10ff */
[----:B------:R0:W-:Y:S01]  /*1d90*/  STL.64 [R1+0x378], R98 ;  /* 0x0003786201007387 */ /* 0x0001e20000100a00 */
[----:B------:R-:W-:-:S03]  /*1da0*/  LEA.HI.X.SX32 R97, R13, R0, 0x1, P4 ;  /* 0x000000000d617211 */ /* 0x000fc600020f0eff */
[C---:B------:R-:W-:Y:S02]  /*1db0*/  IMAD R41, R6.reuse, 0x4, R39 ;  /* 0x0000000406297824 */ /* 0x040fe400078e0227 */
[----:B------:R2:W-:Y:S01]  /*1dc0*/  STL.64 [R1+0x370], R96 ;  /* 0x0003706001007387 */ /* 0x0005e20000100a00 */
[C---:B-1----:R-:W-:Y:S02]  /*1dd0*/  LEA R100, P2, R15.reuse, R196, 0x1 ;  /* 0x000000c40f647211 */ /* 0x042fe400078408ff */
[C---:B------:R-:W-:Y:S02]  /*1de0*/  LEA R43, R6.reuse, R41, 0x2 ;  /* 0x00000029062b7211 */ /* 0x040fe400078e10ff */
[----:B------:R-:W-:Y:S02]  /*1df0*/  LEA.HI.X.SX32 R101, R15, R0, 0x1, P2 ;  /* 0x000000000f657211 */ /* 0x000fe400010f0eff */
[----:B0-----:R-:W-:Y:S01]  /*1e00*/  LEA R98, P3, R17, R196, 0x1 ;  /* 0x000000c411627211 */ /* 0x001fe200078608ff */
[----:B------:R-:W-:-:S02]  /*1e10*/  IMAD R45, R6, 0x4, R43 ;  /* 0x00000004062d7824 */ /* 0x000fc400078e022b */
[----:B------:R0:W-:Y:S01]  /*1e20*/  STL.64 [R1+0x368], R100 ;  /* 0x0003686401007387 */ /* 0x0001e20000100a00 */
[----:B------:R-:W-:Y:S02]  /*1e30*/  LEA.HI.X.SX32 R99, R17, R0, 0x1, P3 ;  /* 0x0000000011637211 */ /* 0x000fe400018f0eff */
[C---:B------:R-:W-:Y:S02]  /*1e40*/  LEA R47, R6.reuse, R45, 0x2 ;  /* 0x0000002d062f7211 */ /* 0x040fe400078e10ff */
[C---:B--2---:R-:W-:Y:S01]  /*1e50*/  LEA R96, P4, R19.reuse, R196, 0x1 ;  /* 0x000000c413607211 */ /* 0x044fe200078808ff */
[----:B------:R1:W-:Y:S02]  /*1e60*/  STL.64 [R1+0x360], R98 ;  /* 0x0003606201007387 */ /* 0x0003e40000100a00 */
[----:B------:R-:W-:Y:S01]  /*1e70*/  IMAD R49, R6, 0x4, R47 ;  /* 0x0000000406317824 */ /* 0x000fe200078e022f */
[----:B------:R-:W-:Y:S02]  /*1e80*/  LEA.HI.X.SX32 R97, R19, R0, 0x1, P4 ;  /* 0x0000000013617211 */ /* 0x000fe400020f0eff */
[----:B------:R-:W-:-:S02]  /*1e90*/  LEA R16, P4, R25, R196, 0x1 ;  /* 0x000000c419107211 */ /* 0x000fc400078808ff */
[----:B0-----:R-:W-:Y:S02]  /*1ea0*/  CS2R R100, SRZ ;  /* 0x0000000000647805 */ /* 0x001fe4000001ff00 */
[C---:B------:R-:W-:Y:S01]  /*1eb0*/  LEA R51, R6.reuse, R49, 0x2 ;  /* 0x0000003106337211 */ /* 0x040fe200078e10ff */
[----:B------:R0:W-:Y:S01]  /*1ec0*/  STL.64 [R1+0x358], R96 ;  /* 0x0003586001007387 */ /* 0x0001e20000100a00 */
[----:B------:R-:W-:Y:S02]  /*1ed0*/  LEA.HI.X.SX32 R17, R25, R0, 0x1, P4 ;  /* 0x0000000019117211 */ /* 0x000fe400020f0eff */
[-C--:B------:R-:W-:Y:S01]  /*1ee0*/  LEA R20, P4, R31, R196.reuse, 0x1 ;  /* 0x000000c41f147211 */ /* 0x080fe200078808ff */
[C---:B------:R-:W-:Y:S01]  /*1ef0*/  IMAD R53, R6.reuse, 0x4, R51 ;  /* 0x0000000406357824 */ /* 0x040fe200078e0233 */
[----:B-1----:R-:W-:Y:S01]  /*1f00*/  LEA R98, P2, R21, R196, 0x1 ;  /* 0x000000c415627211 */ /* 0x002fe200078408ff */
[----:B------:R-:W-:Y:S03]  /*1f10*/  STL.64 [R1+0x340], R16 ;  /* 0x0003401001007387 */ /* 0x000fe60000100a00 */
[----:B------:R-:W-:-:S02]  /*1f20*/  LEA R55, R6, R53, 0x2 ;  /* 0x0000003506377211 */ /* 0x000fc400078e10ff */
[----:B------:R-:W-:Y:S02]  /*1f30*/  LEA.HI.X.SX32 R99, R21, R0, 0x1, P2 ;  /* 0x0000000015637211 */ /* 0x000fe400010f0eff */
[----:B0-----:R-:W-:Y:S01]  /*1f40*/  LEA R96, P3, R23, R196, 0x1 ;  /* 0x000000c417607211 */ /* 0x001fe200078608ff */
[C---:B------:R-:W-:Y:S01]  /*1f50*/  IMAD R57, R6.reuse, 0x4, R55 ;  /* 0x0000000406397824 */ /* 0x040fe200078e0237 */
[-C--:B------:R-:W-:Y:S01]  /*1f60*/  LEA.HI.X.SX32 R21, R31, R0.reuse, 0x1, P4 ;  /* 0x000000001f157211 */ /* 0x080fe200020f0eff */
[----:B------:R0:W-:Y:S01]  /*1f70*/  STL.64 [R1+0x350], R98 ;  /* 0x0003506201007387 */ /* 0x0001e20000100a00 */
[----:B------:R-:W-:Y:S02]  /*1f80*/  LEA.HI.X.SX32 R97, R23, R0, 0x1, P3 ;  /* 0x0000000017617211 */ /* 0x000fe400018f0eff */
[C---:B------:R-:W-:Y:S02]  /*1f90*/  LEA R59, R6.reuse, R57, 0x2 ;  /* 0x00000039063b7211 */ /* 0x040fe400078e10ff */
[-C--:B------:R-:W-:Y:S01]  /*1fa0*/  LEA R22, P3, R29, R196.reuse, 0x1 ;  /* 0x000000c41d167211 */ /* 0x080fe200078608ff */
[----:B------:R1:W-:Y:S01]  /*1fb0*/  STL.64 [R1+0x348], R96 ;  /* 0x0003486001007387 */ /* 0x0003e20000100a00 */
[----:B------:R-:W-:Y:S01]  /*1fc0*/  LEA R24, P4, R37, R196, 0x1 ;  /* 0x000000c425187211 */ /* 0x000fe200078808ff */
[----:B------:R-:W-:Y:S01]  /*1fd0*/  IMAD R61, R6, 0x4, R59 ;  /* 0x00000004063d7824 */ /* 0x000fe200078e023b */
[-C--:B------:R-:W-:Y:S01]  /*1fe0*/  LEA.HI.X.SX32 R23, R29, R0.reuse, 0x1, P3 ;  /* 0x000000001d177211 */ /* 0x080fe200018f0eff */
[----:B------:R-:W-:Y:S01]  /*1ff0*/  STL.64 [R1+0x328], R20 ;  /* 0x0003281401007387 */ /* 0x000fe20000100a00 */
[----:B------:R-:W-:-:S02]  /*2000*/  LEA.HI.X.SX32 R25, R37, R0, 0x1, P4 ;  /* 0x0000000025197211 */ /* 0x000fc400020f0eff */
[----:B0-----:R-:W-:Y:S02]  /*2010*/  CS2R R98, SRZ ;  /* 0x0000000000627805 */ /* 0x001fe4000001ff00 */
[----:B------:R-:W-:Y:S02]  /*2020*/  LEA R63, R6, R61, 0x2 ;  /* 0x0000003d063f7211 */ /* 0x000fe400078e10ff */
[----:B------:R-:W-:-:S03]  /*2030*/  LEA R26, P3, R35, R196, 0x1 ;  /* 0x000000c4231a7211 */ /* 0x000fc600078608ff */
[----:B------:R-:W-:Y:S01]  /*2040*/  IMAD R65, R6, 0x4, R63 ;  /* 0x0000000406417824 */ /* 0x000fe200078e023f */
[----:B-1----:R-:W-:-:S04]  /*2050*/  LEA R96, P2, R27, R196, 0x1 ;  /* 0x000000c41b607211 */ /* 0x002fc800078408ff */
[C---:B------:R-:W-:Y:S02]  /*2060*/  LEA R67, R6.reuse, R65, 0x2 ;  /* 0x0000004106437211 */ /* 0x040fe400078e10ff */
[----:B------:R-:W-:Y:S02]  /*2070*/  LEA.HI.X.SX32 R97, R27, R0, 0x1, P2 ;  /* 0x000000001b617211 */ /* 0x000fe400010f0eff */
[----:B------:R-:W-:Y:S01]  /*2080*/  LEA R28, P2, R33, R196, 0x1 ;  /* 0x000000c4211c7211 */ /* 0x000fe200078408ff */
[C---:B------:R-:W-:Y:S01]  /*2090*/  IMAD R69, R6.reuse, 0x4, R67 ;  /* 0x0000000406457824 */ /* 0x040fe200078e0243 */
[-C--:B------:R-:W-:Y:S01]  /*20a0*/  LEA.HI.X.SX32 R27, R35, R0.reuse, 0x1, P3 ;  /* 0x00000000231b7211 */ /* 0x080fe200018f0eff */
[----:B------:R0:W-:Y:S01]  /*20b0*/  STL.64 [R1+0x338], R96 ;  /* 0x0003386001007387 */ /* 0x0001e20000100a00 */
[----:B------:R-:W-:Y:S02]  /*20c0*/  LEA.HI.X.SX32 R29, R33, R0, 0x1, P2 ;  /* 0x00000000211d7211 */ /* 0x000fe400010f0eff */
[----:B------:R-:W-:Y:S01]  /*20d0*/  LEA R71, R6, R69, 0x2 ;  /* 0x0000004506477211 */ /* 0x000fe200078e10ff */
[----:B------:R-:W-:Y:S01]  /*20e0*/  STL.64 [R1+0x330], R22 ;  /* 0x0003301601007387 */ /* 0x000fe20000100a00 */
[----:B------:R-:W-:-:S02]  /*20f0*/  LEA R32, P2, R39, R196, 0x1 ;  /* 0x000000c427207211 */ /* 0x000fc400078408ff */
[----:B------:R-:W-:Y:S01]  /*2100*/  LEA R30, P3, R41, R196, 0x1 ;  /* 0x000000c4291e7211 */ /* 0x000fe200078608ff */
[C---:B------:R-:W-:Y:S01]  /*2110*/  IMAD R73, R6.reuse, 0x4, R71 ;  /* 0x0000000406497824 */ /* 0x040fe200078e0247 */
[----:B------:R-:W-:Y:S01]  /*2120*/  STL.64 [R1+0x310], R24 ;  /* 0x0003101801007387 */ /* 0x000fe20000100a00 */
[----:B------:R-:W-:Y:S02]  /*2130*/  LEA.HI.X.SX32 R33, R39, R0, 0x1, P2 ;  /* 0x0000000027217211 */ /* 0x000fe400010f0eff */
[----:B------:R-:W-:Y:S01]  /*2140*/  LEA R36, P2, R45, R196, 0x1 ;  /* 0x000000c42d247211 */ /* 0x000fe200078408ff */
[----:B------:R1:W-:Y:S01]  /*2150*/  STL.64 [R1+0x320], R28 ;  /* 0x0003201c01007387 */ /* 0x0003e20000100a00 */
[C---:B------:R-:W-:Y:S02]  /*2160*/  LEA R75, R6.reuse, R73, 0x2 ;  /* 0x00000049064b7211 */ /* 0x040fe400078e10ff */
[----:B0-----:R-:W-:Y:S02]  /*2170*/  CS2R R96, SRZ ;  /* 0x0000000000607805 */ /* 0x001fe4000001ff00 */
[-C--:B------:R-:W-:Y:S01]  /*2180*/  LEA.HI.X.SX32 R31, R41, R0.reuse, 0x1, P3 ;  /* 0x00000000291f7211 */ /* 0x080fe200018f0eff */
[----:B------:R-:W-:Y:S01]  /*2190*/  STL.64 [R1+0x318], R26 ;  /* 0x0003181a01007387 */ /* 0x000fe20000100a00 */
[----:B------:R-:W-:Y:S01]  /*21a0*/  LEA.HI.X.SX32 R37, R45, R0, 0x1, P2 ;  /* 0x000000002d257211 */ /* 0x000fe200010f0eff */
[----:B------:R-:W-:Y:S01]  /*21b0*/  IMAD R77, R6, 0x4, R75 ;  /* 0x00000004064d7824 */ /* 0x000fe200078e024b */
[----:B------:R-:W-:-:S02]  /*21c0*/  LEA R34, P3, R47, R196, 0x1 ;  /* 0x000000c42f227211 */ /* 0x000fc400078608ff */
[-C--:B------:R-:W-:Y:S02]  /*21d0*/  LEA R40, P2, R51, R196.reuse, 0x1 ;  /* 0x000000c433287211 */ /* 0x080fe400078408ff */
[C---:B------:R-:W-:Y:S02]  /*21e0*/  LEA R79, R6.reuse, R77, 0x2 ;  /* 0x0000004d064f7211 */ /* 0x040fe400078e10ff */
[----:B-1----:R-:W-:Y:S02]  /*21f0*/  LEA R28, P4, R43, R196, 0x1 ;  /* 0x000000c42b1c7211 */ /* 0x002fe400078808ff */
[-C--:B------:R-:W-:Y:S01]  /*2200*/  LEA.HI.X.SX32 R35, R47, R0.reuse, 0x1, P3 ;  /* 0x000000002f237211 */ /* 0x080fe200018f0eff */
[----:B------:R-:W-:Y:S01]  /*2210*/  IMAD R81, R6, 0x4, R79 ;  /* 0x0000000406517824 */ /* 0x000fe200078e024f */
[-C--:B------:R-:W-:Y:S02]  /*2220*/  LEA.HI.X.SX32 R29, R43, R0.reuse, 0x1, P4 ;  /* 0x000000002b1d7211 */ /* 0x080fe400020f0eff */
[----:B------:R-:W-:-:S02]  /*2230*/  LEA.HI.X.SX32 R41, R51, R0, 0x1, P2 ;  /* 0x0000000033297211 */ /* 0x000fc400010f0eff */
[C---:B------:R-:W-:Y:S01]  /*2240*/  LEA R83, R6.reuse, R81, 0x2 ;  /* 0x0000005106537211 */ /* 0x040fe200078e10ff */
[----:B------:R-:W-:Y:S01]  /*2250*/  STL.64 [R1+0x2f8], R28 ;  /* 0x0002f81c01007387 */ /* 0x000fe20000100a00 */
[-C--:B------:R-:W-:Y:S02]  /*2260*/  LEA R38, P3, R53, R196.reuse, 0x1 ;  /* 0x000000c435267211 */ /* 0x080fe400078608ff */
[----:B------:R-:W-:Y:S01]  /*2270*/  LEA R44, P2, R57, R196, 0x1 ;  /* 0x000000c4392c7211 */ /* 0x000fe200078408ff */
[C---:B------:R-:W-:Y:S01]  /*2280*/  IMAD R85, R6.reuse, 0x4, R83 ;  /* 0x0000000406557824 */ /* 0x040fe200078e0253 */
[----:B------:R0:W-:Y:S01]  /*2290*/  STL.64 [R1+0x308], R32 ;  /* 0x0003082001007387 */ /* 0x0001e20000100a00 */
[-C--:B------:R-:W-:Y:S02]  /*22a0*/  LEA.HI.X.SX32 R39, R53, R0.reuse, 0x1, P3 ;  /* 0x0000000035277211 */ /* 0x080fe400018f0eff */
[----:B------:R-:W-:Y:S01]  /*22b0*/  LEA.HI.X.SX32 R45, R57, R0, 0x1, P2 ;  /* 0x00000000392d7211 */ /* 0x000fe200010f0eff */
[----:B------:R-:W-:Y:S01]  /*22c0*/  STL.64 [R1+0x300], R30 ;  /* 0x0003001e01007387 */ /* 0x000fe20000100a00 */
[----:B------:R-:W-:-:S02]  /*22d0*/  LEA R87, R6, R85, 0x2 ;  /* 0x0000005506577211 */ /* 0x000fc400078e10ff */
[-C--:B------:R-:W-:Y:S02]  /*22e0*/  LEA R42, P3, R59, R196.reuse, 0x1 ;  /* 0x000000c43b2a7211 */ /* 0x080fe400078608ff */
[C---:B------:R-:W-:Y:S02]  /*22f0*/  LEA R89, R6.reuse, R87, 0x2 ;  /* 0x0000005706597211 */ /* 0x040fe400078e10ff */
[-C--:B------:R-:W-:Y:S02]  /*2300*/  LEA R48, P2, R63, R196.reuse, 0x1 ;  /* 0x000000c43f307211 */ /* 0x080fe400078408ff */
[----:B0-----:R-:W-:Y:S01]  /*2310*/  LEA R32, P4, R49, R196, 0x1 ;  /* 0x000000c431207211 */ /* 0x001fe200078808ff */
[C---:B------:R-:W-:Y:S01]  /*2320*/  IMAD R5, R6.reuse, 0x4, R89 ;  /* 0x0000000406057824 */ /* 0x040fe200078e0259 */
[-C--:B------:R-:W-:Y:S02]  /*2330*/  LEA.HI.X.SX32 R43, R59, R0.reuse, 0x1, P3 ;  /* 0x000000003b2b7211 */ /* 0x080fe400018f0eff */
[-C--:B------:R-:W-:Y:S01]  /*2340*/  LEA.HI.X.SX32 R33, R49, R0.reuse, 0x1, P4 ;  /* 0x0000000031217211 */ /* 0x080fe200020f0eff */
[----:B------:R-:W-:Y:S01]  /*2350*/  IMAD R91, R6, 0x4, R5 ;  /* 0x00000004065b7824 */ /* 0x000fe200078e0205 */
[----:B------:R-:W-:-:S02]  /*2360*/  LEA.HI.X.SX32 R49, R63, R0, 0x1, P2 ;  /* 0x000000003f317211 */ /* 0x000fc400010f0eff */
[C---:B------:R-:W-:Y:S01]  /*2370*/  LEA R46, P3, R65.reuse, R196, 0x1 ;  /* 0x000000c4412e7211 */ /* 0x040fe200078608ff */
[----:B------:R-:W-:Y:S01]  /*2380*/  STL.64 [R1+0x2e0], R32 ;  /* 0x0002e02001007387 */ /* 0x000fe20000100a00 */
[C---:B------:R-:W-:Y:S02]  /*2390*/  LEA R93, R6.reuse, R91, 0x2 ;  /* 0x0000005b065d7211 */ /* 0x040fe400078e10ff */
[----:B------:R-:W-:Y:S01]  /*23a0*/  LEA.HI.X.SX32 R47, R65, R0, 0x1, P3 ;  /* 0x00000000412f7211 */ /* 0x000fe200018f0eff */
[----:B------:R0:W-:Y:S01]  /*23b0*/  STL.64 [R1+0x2f0], R36 ;  /* 0x0002f02401007387 */ /* 0x0001e20000100a00 */
[-C--:B------:R-:W-:Y:S01]  /*23c0*/  LEA R52, P2, R69, R196.reuse, 0x1 ;  /* 0x000000c445347211 */ /* 0x080fe200078408ff */
[----:B------:R-:W-:Y:S01]  /*23d0*/  IMAD R95, R6, 0x4, R93 ;  /* 0x00000004065f7824 */ /* 0x000fe200078e025d */
[----:B------:R-:W-:Y:S01]  /*23e0*/  LEA R50, P3, R71, R196, 0x1 ;  /* 0x000000c447327211 */ /* 0x000fe200078608ff */
[----:B------:R-:W-:Y:S01]  /*23f0*/  STL.64 [R1+0x2e8], R34 ;  /* 0x0002e82201007387 */ /* 0x000fe20000100a00 */
[----:B------:R-:W-:-:S02]  /*2400*/  LEA.HI.X.SX32 R53, R69, R0, 0x1, P2 ;  /* 0x0000000045357211 */ /* 0x000fc400010f0eff */
[C---:B------:R-:W-:Y:S02]  /*2410*/  LEA R7, R6.reuse, R95, 0x2 ;  /* 0x0000005f06077211 */ /* 0x040fe400078e10ff */
[----:B------:R-:W-:Y:S02]  /*2420*/  LEA.HI.X.SX32 R51, R71, R0, 0x1, P3 ;  /* 0x0000000047337211 */ /* 0x000fe400018f0eff */
[-C--:B------:R-:W-:Y:S01]  /*2430*/  LEA R56, P2, R75, R196.reuse, 0x1 ;  /* 0x000000c44b387211 */ /* 0x080fe200078408ff */
[----:B------:R-:W-:Y:S01]  /*2440*/  IMAD R9, R6, 0x4, R7 ;  /* 0x0000000406097824 */ /* 0x000fe200078e0207 */
[----:B0-----:R-:W-:Y:S02]  /*2450*/  LEA R36, P4, R55, R196, 0x1 ;  /* 0x000000c437247211 */ /* 0x001fe400078808ff */
[----:B------:R-:W-:Y:S02]  /*2460*/  LEA.HI.X.SX32 R57, R75, R0, 0x1, P2 ;  /* 0x000000004b397211 */ /* 0x000fe400010f0eff */
[----:B------:R-:W-:-:S02]  /*2470*/  CS2R R74, SRZ ;  /* 0x00000000004a7805 */ /* 0x000fc4000001ff00 */
[C---:B------:R-:W-:Y:S02]  /*2480*/  LEA R11, R6.reuse, R9, 0x2 ;  /* 0x00000009060b7211 */ /* 0x040fe400078e10ff */
[----:B------:R-:W-:Y:S02]  /*2490*/  LEA.HI.X.SX32 R37, R55, R0, 0x1, P4 ;  /* 0x0000000037257211 */ /* 0x000fe400020f0eff */
[-C--:B------:R-:W-:Y:S01]  /*24a0*/  LEA R54, P3, R77, R196.reuse, 0x1 ;  /* 0x000000c44d367211 */ /* 0x080fe200078608ff */
[----:B------:R-:W-:Y:S01]  /*24b0*/  IMAD R13, R6, 0x4, R11 ;  /* 0x00000004060d7824 */ /* 0x000fe200078e020b */
[----:B------:R-:W-:Y:S01]  /*24c0*/  LEA R60, P2, R81, R196, 0x1 ;  /* 0x000000c4513c7211 */ /* 0x000fe200078408ff */
[----:B------:R-:W-:Y:S01]  /*24d0*/  STL.64 [R1+0x2c8], R36 ;  /* 0x0002c82401007387 */ /* 0x000fe20000100a00 */
[----:B------:R-:W-:Y:S02]  /*24e0*/  LEA.HI.X.SX32 R55, R77, R0, 0x1, P3 ;  /* 0x000000004d377211 */ /* 0x000fe400018f0eff */
[----:B------:R-:W-:-:S02]  /*24f0*/  CS2R R76, SRZ ;  /* 0x00000000004c7805 */ /* 0x000fc4000001ff00 */
[----:B------:R-:W-:Y:S01]  /*2500*/  LEA R15, R6, R13, 0x2 ;  /* 0x0000000d060f7211 */ /* 0x000fe200078e10ff */
[----:B------:R0:W-:Y:S01]  /*2510*/  STL.64 [R1+0x2d8], R40 ;  /* 0x0002d82801007387 */ /* 0x0001e20000100a00 */
[----:B------:R-:W-:-:S03]  /*2520*/  LEA R58, P3, R83, R196, 0x1 ;  /* 0x000000c4533a7211 */ /* 0x000fc600078608ff */
[C---:B------:R-:W-:Y:S01]  /*2530*/  IMAD R17, R6.reuse, 0x4, R15 ;  /* 0x0000000406117824 */ /* 0x040fe200078e020f */
[----:B------:R-:W-:Y:S01]  /*2540*/  STL.64 [R1+0x2d0], R38 ;  /* 0x0002d02601007387 */ /* 0x000fe20000100a00 */
[----:B------:R-:W-:Y:S02]  /*2550*/  LEA.HI.X.SX32 R59, R83, R0, 0x1, P3 ;  /* 0x00000000533b7211 */ /* 0x000fe400018f0eff */
[----:B------:R-:W-:Y:S02]  /*2560*/  CS2R R82, SRZ ;  /* 0x0000000000527805 */ /* 0x000fe4000001ff00 */
[-C--:B------:R-:W-:Y:S02]  /*2570*/  LEA R62, P3, R89, R196.reuse, 0x1 ;  /* 0x000000c4593e7211 */ /* 0x080fe400078608ff */
[----:B------:R-:W-:Y:S02]  /*2580*/  LEA R19, R6, R17, 0x2 ;  /* 0x0000001106137211 */ /* 0x000fe400078e10ff */
[----:B0-----:R-:W-:-:S02]  /*2590*/  LEA R40, P4, R61, R196, 0x1 ;  /* 0x000000c43d287211 */ /* 0x001fc400078808ff */
[-C--:B------:R-:W-:Y:S01]  /*25a0*/  LEA.HI.X.SX32 R63, R89, R0.reuse, 0x1, P3 ;  /* 0x00000000593f7211 */ /* 0x080fe200018f0eff */
[C---:B------:R-:W-:Y:S01]  /*25b0*/  IMAD R21, R6.reuse, 0x4, R19 ;  /* 0x0000000406157824 */ /* 0x040fe200078e0213 */
[-C--:B------:R-:W-:Y:S02]  /*25c0*/  LEA.HI.X.SX32 R41, R61, R0.reuse, 0x1, P4 ;  /* 0x000000003d297211 */ /* 0x080fe400020f0eff */
[----:B------:R-:W-:Y:S02]  /*25d0*/  CS2R R88, SRZ ;  /* 0x0000000000587805 */ /* 0x000fe4000001ff00 */
[----:B------:R-:W-:Y:S02]  /*25e0*/  LEA.HI.X.SX32 R61, R81, R0, 0x1, P2 ;  /* 0x00000000513d7211 */ /* 0x000fe400010f0eff */
[----:B------:R-:W-:Y:S02]  /*25f0*/  CS2R R80, SRZ ;  /* 0x0000000000507805 */ /* 0x000fe4000001ff00 */
[----:B------:R-:W-:Y:S01]  /*2600*/  LEA R23, R6, R21, 0x2 ;  /* 0x0000001506177211 */ /* 0x000fe200078e10ff */
[----:B------:R-:W-:Y:S01]  /*2610*/  STL.64 [R1+0x2b0], R40 ;  /* 0x0002b02801007387 */ /* 0x000fe20000100a00 */
[----:B------:R-:W-:-:S03]  /*2620*/  LEA R64, P2, R87, R196, 0x1 ;  /* 0x000000c457407211 */ /* 0x000fc600078408ff */
[C---:B------:R-:W-:Y:S01]  /*2630*/  IMAD R25, R6.reuse, 0x4, R23 ;  /* 0x0000000406197824 */ /* 0x040fe200078e0217 */
[----:B------:R0:W-:Y:S01]  /*2640*/  STL.64 [R1+0x2c0], R44 ;  /* 0x0002c02c01007387 */ /* 0x0001e20000100a00 */
[----:B------:R-:W-:Y:S02]  /*2650*/  LEA.HI.X.SX32 R65, R87, R0, 0x1, P2 ;  /* 0x0000000057417211 */ /* 0x000fe400010f0eff */
[----:B------:R-:W-:Y:S02]  /*2660*/  CS2R R86, SRZ ;  /* 0x0000000000567805 */ /* 0x000fe4000001ff00 */
[----:B------:R-:W-:Y:S01]  /*2670*/  LEA R66, P2, R91, R196, 0x1 ;  /* 0x000000c45b427211 */ /* 0x000fe200078408ff */
[----:B------:R-:W-:Y:S01]  /*2680*/  STL.64 [R1+0x2b8], R42 ;  /* 0x0002b82a01007387 */ /* 0x000fe20000100a00 */
[----:B------:R-:W-:-:S05]  /*2690*/  LEA R27, R6, R25, 0x2 ;  /* 0x00000019061b7211 */ /* 0x000fca00078e10ff */
[----:B------:R-:W-:Y:S01]  /*26a0*/  IMAD R29, R6, 0x4, R27 ;  /* 0x00000004061d7824 */ /* 0x000fe200078e021b */
[----:B0-----:R-:W-:-:S04]  /*26b0*/  LEA R44, P4, R67, R196, 0x1 ;  /* 0x000000c4432c7211 */ /* 0x001fc800078808ff */
[C---:B------:R-:W-:Y:S02]  /*26c0*/  LEA R31, R6.reuse, R29, 0x2 ;  /* 0x0000001d061f7211 */ /* 0x040fe400078e10ff */
[-C--:B------:R-:W-:Y:S02]  /*26d0*/  LEA.HI.X.SX32 R45, R67, R0.reuse, 0x1, P4 ;  /* 0x00000000432d7211 */ /* 0x080fe400020f0eff */
[----:B------:R-:W-:Y:S01]  /*26e0*/  LEA.HI.X.SX32 R67, R91, R0, 0x1, P2 ;  /* 0x000000005b437211 */ /* 0x000fe200010f0eff */
[C---:B------:R-:W-:Y:S01]  /*26f0*/  IMAD R33, R6.reuse, 0x4, R31 ;  /* 0x0000000406217824 */ /* 0x040fe200078e021f */
[C---:B------:R-:W-:Y:S01]  /*2700*/  LEA R70, P2, R7.reuse, R196, 0x1 ;  /* 0x000000c407467211 */ /* 0x040fe200078408ff */
[----:B------:R-:W-:Y:S01]  /*2710*/  STL.64 [R1+0x298], R44 ;  /* 0x0002982c01007387 */ /* 0x000fe20000100a00 */
[----:B------:R-:W-:Y:S02]  /*2720*/  CS2R R90, SRZ ;  /* 0x00000000005a7805 */ /* 0x000fe4000001ff00 */
[----:B------:R-:W-:Y:S01]  /*2730*/  LEA R35, R6, R33, 0x2 ;  /* 0x0000002106237211 */ /* 0x000fe200078e10ff */
[----:B------:R0:W-:Y:S01]  /*2740*/  STL.64 [R1+0x2a8], R48 ;  /* 0x0002a83001007387 */ /* 0x0001e20000100a00 */
[----:B------:R-:W-:-:S03]  /*2750*/  LEA.HI.X.SX32 R71, R7, R0, 0x1, P2 ;  /* 0x0000000007477211 */ /* 0x000fc600010f0eff */
[C---:B------:R-:W-:Y:S01]  /*2760*/  IMAD R37, R6.reuse, 0x4, R35 ;  /* 0x0000000406257824 */ /* 0x040fe200078e0223 */
[----:B------:R1:W-:Y:S04]  /*2770*/  STL.64 [R1+0x2a0], R46 ;  /* 0x0002a02e01007387 */ /* 0x0003e80000100a00 */
[----:B------:R-:W-:Y:S02]  /*2780*/  LEA R39, R6, R37, 0x2 ;  /* 0x0000002506277211 */ /* 0x000fe400078e10ff */
[----:B0-----:R-:W-:-:S03]  /*2790*/  LEA R48, P4, R73, R196, 0x1 ;  /* 0x000000c449307211 */ /* 0x001fc600078808ff */
[C---:B------:R-:W-:Y:S01]  /*27a0*/  IMAD R41, R6.reuse, 0x4, R39 ;  /* 0x0000000406297824 */ /* 0x040fe200078e0227 */
[----:B------:R-:W-:Y:S02]  /*27b0*/  LEA.HI.X.SX32 R49, R73, R0, 0x1, P4 ;  /* 0x0000000049317211 */ /* 0x000fe400020f0eff */
[----:B------:R-:W-:Y:S02]  /*27c0*/  CS2R R72, SRZ ;  /* 0x0000000000487805 */ /* 0x000fe4000001ff00 */
[C---:B------:R-:W-:Y:S01]  /*27d0*/  LEA R43, R6.reuse, R41, 0x2 ;  /* 0x00000029062b7211 */ /* 0x040fe200078e10ff */
[----:B------:R0:W-:Y:S04]  /*27e0*/  STL.64 [R1+0x280], R48 ;  /* 0x0002803001007387 */ /* 0x0001e80000100a00 */
[C---:B------:R-:W-:Y:S01]  /*27f0*/  IMAD R45, R6.reuse, 0x4, R43 ;  /* 0x00000004062d7824 */ /* 0x040fe200078e022b */
[----:B------:R2:W-:Y:S04]  /*2800*/  STL.64 [R1+0x290], R52 ;  /* 0x0002903401007387 */ /* 0x0005e80000100a00 */
[C---:B-1----:R-:W-:Y:S01]  /*2810*/  LEA R47, R6.reuse, R45, 0x2 ;  /* 0x0000002d062f7211 */ /* 0x042fe200078e10ff */
[----:B------:R1:W-:Y:S04]  /*2820*/  STL.64 [R1+0x288], R50 ;  /* 0x0002883201007387 */ /* 0x0003e80000100a00 */
[----:B0-----:R-:W-:Y:S01]  /*2830*/  IMAD R49, R6, 0x4, R47 ;  /* 0x0000000406317824 */ /* 0x001fe200078e022f */
[----:B--2---:R-:W-:-:S04]  /*2840*/  LEA R52, P4, R79, R196, 0x1 ;  /* 0x000000c44f347211 */ /* 0x004fc800078808ff */
[----:B------:R-:W-:Y:S02]  /*2850*/  LEA.HI.X.SX32 R53, R79, R0, 0x1, P4 ;  /* 0x000000004f357211 */ /* 0x000fe400020f0eff */
[----:B------:R-:W-:Y:S02]  /*2860*/  CS2R R78, SRZ ;  /* 0x00000000004e7805 */ /* 0x000fe4000001ff00 */
[C---:B-1----:R-:W-:Y:S01]  /*2870*/  LEA R51, R6.reuse, R49, 0x2 ;  /* 0x0000003106337211 */ /* 0x042fe200078e10ff */
[----:B------:R0:W-:Y:S04]  /*2880*/  STL.64 [R1+0x268], R52 ;  /* 0x0002683401007387 */ /* 0x0001e80000100a00 */
[----:B------:R1:W-:Y:S04]  /*2890*/  STL.64 [R1+0x278], R56 ;  /* 0x0002783801007387 */ /* 0x0003e80000100a00 */
[----:B------:R2:W-:Y:S01]  /*28a0*/  STL.64 [R1+0x270], R54 ;  /* 0x0002703601007387 */ /* 0x0005e20000100a00 */
[----:B0-----:R-:W-:Y:S01]  /*28b0*/  IMAD R53, R6, 0x4, R51 ;  /* 0x0000000406357824 */ /* 0x001fe200078e0233 */
[----:B-1----:R-:W-:-:S04]  /*28c0*/  LEA R56, P4, R85, R196, 0x1 ;  /* 0x000000c455387211 */ /* 0x002fc800078808ff */
[----:B------:R-:W-:Y:S02]  /*28d0*/  LEA.HI.X.SX32 R57, R85, R0, 0x1, P4 ;  /* 0x0000000055397211 */ /* 0x000fe400020f0eff */
[----:B------:R-:W-:Y:S02]  /*28e0*/  CS2R R84, SRZ ;  /* 0x0000000000547805 */ /* 0x000fe4000001ff00 */
[C---:B--2---:R-:W-:Y:S01]  /*28f0*/  LEA R55, R6.reuse, R53, 0x2 ;  /* 0x0000003506377211 */ /* 0x044fe200078e10ff */
[----:B------:R0:W-:Y:S04]  /*2900*/  STL.64 [R1+0x250], R56 ;  /* 0x0002503801007387 */ /* 0x0001e80000100a00 */
[----:B------:R1:W-:Y:S04]  /*2910*/  STL.64 [R1+0x260], R60 ;  /* 0x0002603c01007387 */ /* 0x0003e80000100a00 */
[----:B------:R2:W-:Y:S01]  /*2920*/  STL.64 [R1+0x258], R58 ;  /* 0x0002583a01007387 */ /* 0x0005e20000100a00 */
[----:B0-----:R-:W-:-:S03]  /*2930*/  IMAD R57, R6, 0x4, R55 ;  /* 0x0000000406397824 */ /* 0x001fc600078e0237 */
[----:B------:R0:W-:Y:S01]  /*2940*/  STL.64 [R1+0x248], R64 ;  /* 0x0002484001007387 */ /* 0x0001e20000100a00 */
[----:B-1----:R-:W-:-:S03]  /*2950*/  LEA R60, P4, R5, R196, 0x1 ;  /* 0x000000c4053c7211 */ /* 0x002fc600078808ff */
[----:B------:R1:W-:Y:S01]  /*2960*/  STL.64 [R1+0x240], R62 ;  /* 0x0002403e01007387 */ /* 0x0003e20000100a00 */
[----:B--2---:R-:W-:Y:S02]  /*2970*/  LEA R59, R6, R57, 0x2 ;  /* 0x00000039063b7211 */ /* 0x004fe400078e10ff */
[----:B------:R-:W-:-:S03]  /*2980*/  LEA.HI.X.SX32 R61, R5, R0, 0x1, P4 ;  /* 0x00000000053d7211 */ /* 0x000fc600020f0eff */
[----:B------:R-:W-:Y:S01]  /*2990*/  IMAD R5, R6, 0x4, R59 ;  /* 0x0000000406057824 */ /* 0x000fe200078e023b */
[-C--:B0-----:R-:W-:Y:S01]  /*29a0*/  LEA R64, P3, R93, R196.reuse, 0x1 ;  /* 0x000000c45d407211 */ /* 0x081fe200078608ff */
[----:B------:R0:W-:Y:S01]  /*29b0*/  STL.64 [R1+0x238], R60 ;  /* 0x0002383c01007387 */ /* 0x0001e20000100a00 */
[----:B-1----:R-:W-:Y:S02]  /*29c0*/  LEA R62, P4, R95, R196, 0x1 ;  /* 0x000000c45f3e7211 */ /* 0x002fe400078808ff */
[-C--:B------:R-:W-:Y:S02]  /*29d0*/  LEA.HI.X.SX32 R65, R93, R0.reuse, 0x1, P3 ;  /* 0x000000005d417211 */ /* 0x080fe400018f0eff */
[----:B------:R-:W-:Y:S02]  /*29e0*/  CS2R R92, SRZ ;  /* 0x00000000005c7805 */ /* 0x000fe4000001ff00 */
[----:B------:R-:W-:Y:S02]  /*29f0*/  LEA.HI.X.SX32 R63, R95, R0, 0x1, P4 ;  /* 0x000000005f3f7211 */ /* 0x000fe400020f0eff */
[----:B------:R-:W-:-:S02]  /*2a00*/  CS2R R94, SRZ ;  /* 0x00000000005e7805 */ /* 0x000fc4000001ff00 */
[C---:B------:R-:W-:Y:S01]  /*2a10*/  LEA R68, P3, R9.reuse, R196, 0x1 ;  /* 0x000000c409447211 */ /* 0x040fe200078608ff */
[----:B------:R1:W-:Y:S01]  /*2a20*/  STL.64 [R1+0x220], R62 ;  /* 0x0002203e01007387 */ /* 0x0003e20000100a00 */
[C---:B0-----:R-:W-:Y:S02]  /*2a30*/  LEA R61, R6.reuse, R5, 0x2 ;  /* 0x00000005063d7211 */ /* 0x041fe400078e10ff */
[----:B------:R-:W-:Y:S01]  /*2a40*/  LEA.HI.X.SX32 R69, R9, R0, 0x1, P3 ;  /* 0x0000000009457211 */ /* 0x000fe200018f0eff */
[----:B------:R0:W-:Y:S04]  /*2a50*/  STL.64 [R1+0x230], R66 ;  /* 0x0002304201007387 */ /* 0x0001e80000100a00 */
[----:B------:R2:W-:Y:S01]  /*2a60*/  STL.64 [R1+0x228], R64 ;  /* 0x0002284001007387 */ /* 0x0005e20000100a00 */
[----:B-1----:R-:W-:-:S03]  /*2a70*/  IMAD R63, R6, 0x4, R61 ;  /* 0x00000004063f7824 */ /* 0x002fc600078e023d */
[----:B------:R1:W-:Y:S01]  /*2a80*/  STL.64 [R1+0x218], R70 ;  /* 0x0002184601007387 */ /* 0x0003e20000100a00 */
[----:B0-----:R-:W-:-:S03]  /*2a90*/  LEA R66, P4, R11, R196, 0x1 ;  /* 0x000000c40b427211 */ /* 0x001fc600078808ff */
[----:B------:R0:W-:Y:S01]  /*2aa0*/  STL.64 [R1+0x210], R68 ;  /* 0x0002104401007387 */ /* 0x0001e20000100a00 */
[----:B--2---:R-:W-:Y:S02]  /*2ab0*/  LEA R65, R6, R63, 0x2 ;  /* 0x0000003f06417211 */ /* 0x004fe400078e10ff */
[----:B------:R-:W-:-:S03]  /*2ac0*/  LEA.HI.X.SX32 R67, R11, R0, 0x1, P4 ;  /* 0x000000000b437211 */ /* 0x000fc600020f0eff */
[C---:B------:R-:W-:Y:S01]  /*2ad0*/  IMAD R7, R6.reuse, 0x4, R65 ;  /* 0x0000000406077824 */ /* 0x040fe200078e0241 */
[-C--:B-1----:R-:W-:Y:S01]  /*2ae0*/  LEA R70, P2, R13, R196.reuse, 0x1 ;  /* 0x000000c40d467211 */ /* 0x082fe200078408ff */
[----:B------:R1:W-:Y:S01]  /*2af0*/  STL.64 [R1+0x208], R66 ;  /* 0x0002084201007387 */ /* 0x0003e20000100a00 */
[----:B0-----:R-:W-:Y:S02]  /*2b00*/  LEA R68, P3, R15, R196, 0x1 ;  /* 0x000000c40f447211 */ /* 0x001fe400078608ff */
[-C--:B------:R-:W-:Y:S02]  /*2b10*/  LEA.HI.X.SX32 R71, R13, R0.reuse, 0x1, P2 ;  /* 0x000000000d477211 */ /* 0x080fe400010f0eff */
[C---:B------:R-:W-:Y:S02]  /*2b20*/  LEA R9, R6.reuse, R7, 0x2 ;  /* 0x0000000706097211 */ /* 0x040fe400078e10ff */
[----:B------:R-:W-:Y:S01]  /*2b30*/  LEA.HI.X.SX32 R69, R15, R0, 0x1, P3 ;  /* 0x000000000f457211 */ /* 0x000fe200018f0eff */
[----:B------:R0:W-:Y:S02]  /*2b40*/  STL.64 [R1+0x200], R70 ;  /* 0x0002004601007387 */ /* 0x0001e40000100a00 */
[----:B------:R-:W-:Y:S01]  /*2b50*/  IMAD R11, R6, 0x4, R9 ;  /* 0x00000004060b7824 */ /* 0x000fe200078e0209 */
[C---:B-1----:R-:W-:Y:S01]  /*2b60*/  LEA R66, P4, R17.reuse, R196, 0x1 ;  /* 0x000000c411427211 */ /* 0x042fe200078808ff */
[----:B------:R1:W-:Y:S03]  /*2b70*/  STL.64 [R1+0x1f8], R68 ;  /* 0x0001f84401007387 */ /* 0x0003e60000100a00 */
[----:B------:R-:W-:-:S02]  /*2b80*/  LEA.HI.X.SX32 R67, R17, R0, 0x1, P4 ;  /* 0x0000000011437211 */ /* 0x000fc400020f0eff */
[C---:B------:R-:W-:Y:S02]  /*2b90*/  LEA R14, P4, R23.reuse, R196, 0x1 ;  /* 0x000000c4170e7211 */ /* 0x040fe400078808ff */
[----:B------:R-:W-:Y:S01]  /*2ba0*/  LEA R13, R6, R11, 0x2 ;  /* 0x0000000b060d7211 */ /* 0x000fe200078e10ff */
[----:B------:R2:W-:Y:S01]  /*2bb0*/  STL.64 [R1+0x1f0], R66 ;  /* 0x0001f04201007387 */ /* 0x0005e20000100a00 */
[----:B------:R-:W-:Y:S02]  /*2bc0*/  LEA.HI.X.SX32 R15, R23, R0, 0x1, P4 ;  /* 0x00000000170f7211 */ /* 0x000fe400020f0eff */
[----:B0-----:R-:W-:Y:S02]  /*2bd0*/  CS2R R70, SRZ ;  /* 0x0000000000467805 */ /* 0x001fe4000001ff00 */
[-C--:B------:R-:W-:Y:S02]  /*2be0*/  LEA R18, P4, R29, R196.reuse, 0x1 ;  /* 0x000000c41d127211 */ /* 0x080fe400078808ff */
[C---:B-1----:R-:W-:Y:S01]  /*2bf0*/  LEA R68, P2, R19.reuse, R196, 0x1 ;  /* 0x000000c413447211 */ /* 0x042fe200078408ff */
[----:B------:R0:W-:Y:S03]  /*2c00*/  STL.64 [R1+0x1d8], R14 ;  /* 0x0001d80e01007387 */ /* 0x0001e60000100a00 */
[----:B------:R-:W-:-:S02]  /*2c10*/  LEA.HI.X.SX32 R69, R19, R0, 0x1, P2 ;  /* 0x0000000013457211 */ /* 0x000fc400010f0eff */
[----:B------:R-:W-:Y:S02]  /*2c20*/  LEA.HI.X.SX32 R19, R29, R0, 0x1, P4 ;  /* 0x000000001d137211 */ /* 0x000fe400020f0eff */
[-C--:B--2---:R-:W-:Y:S01]  /*2c30*/  LEA R66, P3, R21, R196.reuse, 0x1 ;  /* 0x000000c415427211 */ /* 0x084fe200078608ff */
[----:B------:R1:W-:Y:S01]  /*2c40*/  STL.64 [R1+0x1e8], R68 ;  /* 0x0001e84401007387 */ /* 0x0003e20000100a00 */
[----:B------:R-:W-:Y:S02]  /*2c50*/  LEA R22, P4, R35, R196, 0x1 ;  /* 0x000000c423167211 */ /* 0x000fe400078808ff */
[----:B------:R-:W-:Y:S01]  /*2c60*/  LEA.HI.X.SX32 R67, R21, R0, 0x1, P3 ;  /* 0x0000000015437211 */ /* 0x000fe200018f0eff */
[C---:B0-----:R-:W-:Y:S01]  /*2c70*/  IMAD R15, R6.reuse, 0x4, R13 ;  /* 0x00000004060f7824 */ /* 0x041fe200078e020d */
[----:B------:R-:W-:Y:S01]  /*2c80*/  LEA R20, P3, R27, R196, 0x1 ;  /* 0x000000c41b147211 */ /* 0x000fe200078608ff */
[----:B------:R-:W-:Y:S01]  /*2c90*/  IMAD.SHL.U32 R14, R3, 0x10, RZ ;  /* 0x00000010030e7824 */ /* 0x000fe200078e00ff */
[----:B------:R-:W-:Y:S01]  /*2ca0*/  LEA.HI.X.SX32 R23, R35, R0, 0x1, P4 ;  /* 0x0000000023177211 */ /* 0x000fe200020f0eff */
[----:B------:R0:W-:Y:S01]  /*2cb0*/  STL.64 [R1+0x1e0], R66 ;  /* 0x0001e04201007387 */ /* 0x0001e20000100a00 */
[----:B------:R-:W-:-:S02]  /*2cc0*/  LEA R17, R6, R15, 0x2 ;  /* 0x0000000f06117211 */ /* 0x000fc400078e10ff */
[----:B------:R-:W-:Y:S01]  /*2cd0*/  LEA.HI.X.SX32 R21, R27, R0, 0x1, P3 ;  /* 0x000000001b157211 */ /* 0x000fe200018f0eff */
[----:B------:R2:W-:Y:S01]  /*2ce0*/  STL.64 [R1+0x1c0], R18 ;  /* 0x0001c01201007387 */ /* 0x0005e20000100a00 */
[-C--:B------:R-:W-:Y:S02]  /*2cf0*/  LEA R24, P3, R33, R196.reuse, 0x1 ;  /* 0x000000c421187211 */ /* 0x080fe400078608ff */
[----:B-1----:R-:W-:Y:S02]  /*2d00*/  CS2R R68, SRZ ;  /* 0x0000000000447805 */ /* 0x002fe4000001ff00 */
[----:B0-----:R-:W-:-:S04]  /*2d10*/  LEA R66, P2, R25, R196, 0x1 ;  /* 0x000000c419427211 */ /* 0x001fc800078408ff */
[----:B------:R-:W-:Y:S01]  /*2d20*/  LEA.HI.X.SX32 R67, R25, R0, 0x1, P2 ;  /* 0x0000000019437211 */ /* 0x000fe200010f0eff */
[----:B--2---:R-:W-:Y:S01]  /*2d30*/  IMAD R19, R6, 0x4, R17 ;  /* 0x0000000406137824 */ /* 0x004fe200078e0211 */
[----:B------:R-:W-:Y:S02]  /*2d40*/  LEA R26, P2, R31, R196, 0x1 ;  /* 0x000000c41f1a7211 */ /* 0x000fe400078408ff */
[-C--:B------:R-:W-:Y:S01]  /*2d50*/  LEA.HI.X.SX32 R25, R33, R0.reuse, 0x1, P3 ;  /* 0x0000000021197211 */ /* 0x080fe200018f0eff */
[----:B------:R0:W-:Y:S01]  /*2d60*/  STL.64 [R1+0x1d0], R66 ;  /* 0x0001d04201007387 */ /* 0x0001e20000100a00 */
[----:B------:R-:W-:Y:S02]  /*2d70*/  LEA.HI.X.SX32 R27, R31, R0, 0x1, P2 ;  /* 0x000000001f1b7211 */ /* 0x000fe400010f0eff */
[-C--:B------:R-:W-:Y:S01]  /*2d80*/  LEA R30, P2, R37, R196.reuse, 0x1 ;  /* 0x000000c4251e7211 */ /* 0x080fe200078408ff */
[----:B------:R1:W-:Y:S01]  /*2d90*/  STL.64 [R1+0x1c8], R20 ;  /* 0x0001c81401007387 */ /* 0x0003e20000100a00 */
[----:B------:R-:W-:-:S02]  /*2da0*/  LEA R28, P3, R39, R196, 0x1 ;  /* 0x000000c4271c7211 */ /* 0x000fc400078608ff */
[-C--:B------:R-:W-:Y:S01]  /*2db0*/  LEA.HI.X.SX32 R31, R37, R0.reuse, 0x1, P2 ;  /* 0x00000000251f7211 */ /* 0x080fe200010f0eff */
[----:B------:R2:W-:Y:S01]  /*2dc0*/  STL.64 [R1+0x1a8], R22 ;  /* 0x0001a81601007387 */ /* 0x0005e20000100a00 */
[----:B------:R-:W-:Y:S02]  /*2dd0*/  LEA.HI.X.SX32 R29, R39, R0, 0x1, P3 ;  /* 0x00000000271d7211 */ /* 0x000fe400018f0eff */
[-C--:B------:R-:W-:Y:S01]  /*2de0*/  LEA R34, P2, R43, R196.reuse, 0x1 ;  /* 0x000000c42b227211 */ /* 0x080fe200078408ff */
[----:B------:R3:W-:Y:S01]  /*2df0*/  STL.64 [R1+0x1b8], R26 ;  /* 0x0001b81a01007387 */ /* 0x0007e20000100a00 */
[----:B------:R-:W-:Y:S02]  /*2e00*/  LEA R32, P3, R45, R196, 0x1 ;  /* 0x000000c42d207211 */ /* 0x000fe400078608ff */
[----:B0-----:R-:W-:Y:S02]  /*2e10*/  CS2R R66, SRZ ;  /* 0x0000000000427805 */ /* 0x001fe4000001ff00 */
[----:B------:R-:W-:Y:S01]  /*2e20*/  LEA.HI.X.SX32 R35, R43, R0, 0x1, P2 ;  /* 0x000000002b237211 */ /* 0x000fe200010f0eff */
[----:B------:R0:W-:Y:S01]  /*2e30*/  STL.64 [R1+0x1b0], R24 ;  /* 0x0001b01801007387 */ /* 0x0001e20000100a00 */
[----:B-1----:R-:W-:-:S02]  /*2e40*/  LEA R21, R6, R19, 0x2 ;  /* 0x0000001306157211 */ /* 0x002fc400078e10ff */
[----:B------:R-:W-:Y:S02]  /*2e50*/  LEA.HI.X.SX32 R33, R45, R0, 0x1, P3 ;  /* 0x000000002d217211 */ /* 0x000fe400018f0eff */
[-C--:B------:R-:W-:Y:S01]  /*2e60*/  LEA R38, P2, R49, R196.reuse, 0x1 ;  /* 0x000000c431267211 */ /* 0x080fe200078408ff */
[----:B--2---:R-:W-:Y:S01]  /*2e70*/  IMAD R23, R6, 0x4, R21 ;  /* 0x0000000406177824 */ /* 0x004fe200078e0215 */
[-C--:B------:R-:W-:Y:S02]  /*2e80*/  LEA R36, P3, R51, R196.reuse, 0x1 ;  /* 0x000000c433247211 */ /* 0x080fe400078608ff */
[----:B---3--:R-:W-:Y:S02]  /*2e90*/  LEA R26, P4, R41, R196, 0x1 ;  /* 0x000000c4291a7211 */ /* 0x008fe400078808ff */
[-C--:B------:R-:W-:Y:S01]  /*2ea0*/  LEA.HI.X.SX32 R39, R49, R0.reuse, 0x1, P2 ;  /* 0x0000000031277211 */ /* 0x080fe200010f0eff */
[----:B0-----:R-:W-:Y:S01]  /*2eb0*/  IMAD R24, R3, 0x1a, RZ ;  /* 0x0000001a03187824 */ /* 0x001fe200078e02ff */
[----:B------:R-:W-:-:S02]  /*2ec0*/  LEA.HI.X.SX32 R27, R41, R0, 0x1, P4 ;  /* 0x00000000291b7211 */ /* 0x000fc400020f0eff */
[----:B------:R-:W-:Y:S02]  /*2ed0*/  LEA R25, R6, R23, 0x2 ;  /* 0x0000001706197211 */ /* 0x000fe400078e10ff */
[----:B------:R-:W-:Y:S01]  /*2ee0*/  LEA.HI.X.SX32 R37, R51, R0, 0x1, P3 ;  /* 0x0000000033257211 */ /* 0x000fe200018f0eff */
[----:B------:R0:W-:Y:S01]  /*2ef0*/  STL.64 [R1+0x190], R26 ;  /* 0x0001901a01007387 */ /* 0x0001e20000100a00 */
[-C--:B------:R-:W-:Y:S02]  /*2f00*/  LEA R42, P2, R55, R196.reuse, 0x1 ;  /* 0x000000c4372a7211 */ /* 0x080fe400078408ff */
[----:B------:R-:W-:Y:S02]  /*2f10*/  CS2R R50, SRZ ;  /* 0x0000000000327805 */ /* 0x000fe4000001ff00 */
[----:B------:R-:W-:Y:S01]  /*2f20*/  LEA R40, P3, R57, R196, 0x1 ;  /* 0x000000c439287211 */ /* 0x000fe200078608ff */
[----:B------:R1:W-:Y:S01]  /*2f30*/  STL.64 [R1+0x1a0], R30 ;  /* 0x0001a01e01007387 */ /* 0x0003e20000100a00 */
[----:B------:R-:W-:-:S02]  /*2f40*/  LEA.HI.X.SX32 R43, R55, R0, 0x1, P2 ;  /* 0x00000000372b7211 */ /* 0x000fc400010f0eff */
[----:B------:R-:W-:Y:S02]  /*2f50*/  CS2R R54, SRZ ;  /* 0x0000000000367805 */ /* 0x000fe4000001ff00 */
[----:B------:R-:W-:Y:S01]  /*2f60*/  LEA.HI.X.SX32 R41, R57, R0, 0x1, P3 ;  /* 0x0000000039297211 */ /* 0x000fe200018f0eff */
[----:B------:R2:W-:Y:S01]  /*2f70*/  STL.64 [R1+0x198], R28 ;  /* 0x0001981c01007387 */ /* 0x0005e20000100a00 */
[-C--:B------:R-:W-:Y:S02]  /*2f80*/  LEA R46, P2, R5, R196.reuse, 0x1 ;  /* 0x000000c4052e7211 */ /* 0x080fe400078408ff */
[----:B------:R-:W-:Y:S02]  /*2f90*/  CS2R R56, SRZ ;  /* 0x0000000000387805 */ /* 0x000fe4000001ff00 */
[----:B------:R-:W-:Y:S01]  /*2fa0*/  LEA R44, P3, R61, R196, 0x1 ;  /* 0x000000c43d2c7211 */ /* 0x000fe200078608ff */
[----:B0-----:R-:W-:Y:S02]  /*2fb0*/  IMAD R27, R6, 0x4, R25 ;  /* 0x00000004061b7824 */ /* 0x001fe400078e0219 */
[----:B------:R-:W-:Y:S01]  /*2fc0*/  IMAD R26, R3, 0x1c, RZ ;  /* 0x0000001c031a7824 */ /* 0x000fe200078e02ff */
[----:B------:R-:W-:-:S02]  /*2fd0*/  LEA.HI.X.SX32 R45, R61, R0, 0x1, P3 ;  /* 0x000000003d2d7211 */ /* 0x000fc400018f0eff */
[----:B------:R-:W-:Y:S02]  /*2fe0*/  CS2R R60, SRZ ;  /* 0x00000000003c7805 */ /* 0x000fe4000001ff00 */
[C---:B-1----:R-:W-:Y:S02]  /*2ff0*/  LEA R30, P4, R47.reuse, R196, 0x1 ;  /* 0x000000c42f1e7211 */ /* 0x042fe400078808ff */
[----:B--2---:R-:W-:Y:S02]  /*3000*/  LEA R29, R6, R27, 0x2 ;  /* 0x0000001b061d7211 */ /* 0x004fe400078e10ff */
[-C--:B------:R-:W-:Y:S02]  /*3010*/  LEA.HI.X.SX32 R31, R47, R0.reuse, 0x1, P4 ;  /* 0x000000002f1f7211 */ /* 0x080fe400020f0eff */
[----:B------:R-:W-:Y:S02]  /*3020*/  LEA.HI.X.SX32 R47, R5, R0, 0x1, P2 ;  /* 0x00000000052f7211 */ /* 0x000fe400010f0eff */
[C---:B------:R-:W-:Y:S01]  /*3030*/  LEA R48, P2, R65.reuse, R196, 0x1 ;  /* 0x000000c441307211 */ /* 0x040fe200078408ff */
[----:B------:R0:W-:Y:S03]  /*3040*/  STL.64 [R1+0x178], R30 ;  /* 0x0001781e01007387 */ /* 0x0001e60000100a00 */
[----:B------:R-:W-:Y:S01]  /*3050*/  LEA.HI.X.SX32 R49, R65, R0, 0x1, P2 ;  /* 0x0000000041317211 */ /* 0x000fe200010f0eff */
[----:B------:R1:W-:Y:S01]  /*3060*/  STL.64 [R1+0x188], R34 ;  /* 0x0001882201007387 */ /* 0x0003e20000100a00 */
[----:B------:R-:W-:-:S03]  /*3070*/  CS2R R64, SRZ ;  /* 0x0000000000407805 */ /* 0x000fc6000001ff00 */
        /* <DEDUP_REMOVED lines=19> */
[----:B------:R-:W-:Y:S01]  /*31b0*/  IMAD R38, R3, 0x28, RZ ;  /* 0x0000002803267824 */ /* 0x000fe200078e02ff */
[----:B-1----:R-:W-:Y:S02]  /*31c0*/  LEA R42, P4, R63, R196, 0x1 ;  /* 0x000000c43f2a7211 */ /* 0x002fe400078808ff */
[----:B------:R1:W-:Y:S01]  /*31d0*/  STL.64 [R1+0x138], R44 ;  /* 0x0001382c01007387 */ /* 0x0003e20000100a00 */
[C---:B--2---:R-:W-:Y:S01]  /*31e0*/  LEA R41, R6.reuse, R39, 0x2 ;  /* 0x0000002706297211 */ /* 0x044fe200078e10ff */
[----:B------:R-:W-:Y:S01]  /*31f0*/  IMAD R40, R3, 0x2a, RZ ;  /* 0x0000002a03287824 */ /* 0x000fe200078e02ff */
[----:B------:R-:W-:Y:S02]  /*3200*/  LEA.HI.X.SX32 R43, R63, R0, 0x1, P4 ;  /* 0x000000003f2b7211 */ /* 0x000fe400020f0eff */
[----:B------:R-:W-:Y:S01]  /*3210*/  CS2R R62, SRZ ;  /* 0x00000000003e7805 */ /* 0x000fe2000001ff00 */
[----:B------:R-:W-:Y:S01]  /*3220*/  IMAD R5, R6, 0x4, R41 ;  /* 0x0000000406057824 */ /* 0x000fe200078e0229 */
[-C--:B0-----:R-:W-:Y:S01]  /*3230*/  LEA R46, P3, R7, R196.reuse, 0x1 ;  /* 0x000000c4072e7211 */ /* 0x081fe200078608ff */
[----:B------:R0:W-:Y:S01]  /*3240*/  STL.64 [R1+0x130], R42 ;  /* 0x0001302a01007387 */ /* 0x0001e20000100a00 */
[----:B-1----:R-:W-:-:S02]  /*3250*/  LEA R44, P4, R9, R196, 0x1 ;  /* 0x000000c4092c7211 */ /* 0x002fc400078808ff */
[-C--:B------:R-:W-:Y:S01]  /*3260*/  LEA.HI.X.SX32 R47, R7, R0.reuse, 0x1, P3 ;  /* 0x00000000072f7211 */ /* 0x080fe200018f0eff */
[----:B------:R1:W-:Y:S01]  /*3270*/  STL.64 [R1+0x128], R48 ;  /* 0x0001283001007387 */ /* 0x0003e20000100a00 */
[----:B------:R-:W-:-:S03]  /*3280*/  LEA.HI.X.SX32 R45, R9, R0, 0x1, P4 ;  /* 0x00000000092d7211 */ /* 0x000fc600020f0eff */
[----:B------:R2:W-:Y:S01]  /*3290*/  STL.64 [R1+0x120], R46 ;  /* 0x0001202e01007387 */ /* 0x0005e20000100a00 */
[----:B0-----:R-:W-:-:S03]  /*32a0*/  LEA R43, R6, R5, 0x2 ;  /* 0x00000005062b7211 */ /* 0x001fc600078e10ff */
[----:B------:R0:W-:Y:S01]  /*32b0*/  STL.64 [R1+0x118], R44 ;  /* 0x0001182c01007387 */ /* 0x0001e20000100a00 */
[----:B------:R-:W-:Y:S02]  /*32c0*/  IMAD R42, R3, 0x2c, RZ ;  /* 0x0000002c032a7824 */ /* 0x000fe400078e02ff */
[C---:B------:R-:W-:Y:S01]  /*32d0*/  IMAD R7, R6.reuse, 0x4, R43 ;  /* 0x0000000406077824 */ /* 0x040fe200078e022b */
[-C--:B-1----:R-:W-:Y:S02]  /*32e0*/  LEA R48, P2, R11, R196.reuse, 0x1 ;  /* 0x000000c40b307211 */ /* 0x082fe400078408ff */
[-C--:B--2---:R-:W-:Y:S02]  /*32f0*/  LEA R46, P3, R13, R196.reuse, 0x1 ;  /* 0x000000c40d2e7211 */ /* 0x084fe400078608ff */
[----:B------:R-:W-:Y:S02]  /*3300*/  LEA R9, R6, R7, 0x2 ;  /* 0x0000000706097211 */ /* 0x000fe400078e10ff */
[----:B0-----:R-:W-:-:S02]  /*3310*/  LEA R44, P4, R15, R196, 0x1 ;  /* 0x000000c40f2c7211 */ /* 0x001fc400078808ff */
[-C--:B------:R-:W-:Y:S02]  /*3320*/  LEA.HI.X.SX32 R49, R11, R0.reuse, 0x1, P2 ;  /* 0x000000000b317211 */ /* 0x080fe400010f0eff */
[-C--:B------:R-:W-:Y:S01]  /*3330*/  LEA.HI.X.SX32 R47, R13, R0.reuse, 0x1, P3 ;  /* 0x000000000d2f7211 */ /* 0x080fe200018f0eff */
[C---:B------:R-:W-:Y:S01]  /*3340*/  IMAD R13, R6.reuse, 0x4, R9 ;  /* 0x00000004060d7824 */ /* 0x040fe200078e0209 */
[----:B------:R-:W-:Y:S01]  /*3350*/  LEA.HI.X.SX32 R45, R15, R0, 0x1, P4 ;  /* 0x000000000f2d7211 */ /* 0x000fe200020f0eff */
[----:B------:R0:W-:Y:S01]  /*3360*/  STL.64 [R1+0x110], R48 ;  /* 0x0001103001007387 */ /* 0x0001e20000100a00 */
[C---:B------:R-:W-:Y:S02]  /*3370*/  LEA R10, P4, R21.reuse, R196, 0x1 ;  /* 0x000000c4150a7211 */ /* 0x040fe400078808ff */
[----:B------:R-:W-:Y:S01]  /*3380*/  LEA R15, R6, R13, 0x2 ;  /* 0x0000000d060f7211 */ /* 0x000fe200078e10ff */
[----:B------:R1:W-:Y:S01]  /*3390*/  STL.64 [R1+0x108], R46 ;  /* 0x0001082e01007387 */ /* 0x0003e20000100a00 */
[----:B------:R-:W-:-:S03]  /*33a0*/  LEA.HI.X.SX32 R11, R21, R0, 0x1, P4 ;  /* 0x00000000150b7211 */ /* 0x000fc600020f0eff */
[----:B------:R2:W-:Y:S01]  /*33b0*/  STL.64 [R1+0x100], R44 ;  /* 0x0001002c01007387 */ /* 0x0005e20000100a00 */
[----:B0-----:R-:W-:Y:S02]  /*33c0*/  CS2R R48, SRZ ;  /* 0x0000000000307805 */ /* 0x001fe4000001ff00 */
[-C--:B-1----:R-:W-:Y:S02]  /*33d0*/  LEA R46, P2, R17, R196.reuse, 0x1 ;  /* 0x000000c4112e7211 */ /* 0x082fe400078408ff */
[----:B--2---:R-:W-:Y:S02]  /*33e0*/  LEA R44, P3, R19, R196, 0x1 ;  /* 0x000000c4132c7211 */ /* 0x004fe400078608ff */
[-C--:B------:R-:W-:Y:S02]  /*33f0*/  LEA.HI.X.SX32 R47, R17, R0.reuse, 0x1, P2 ;  /* 0x00000000112f7211 */ /* 0x080fe400010f0eff */
[----:B------:R-:W-:Y:S01]  /*3400*/  LEA.HI.X.SX32 R45, R19, R0, 0x1, P3 ;  /* 0x00000000132d7211 */ /* 0x000fe200018f0eff */
[C---:B------:R-:W-:Y:S01]  /*3410*/  IMAD R19, R6.reuse, 0x4, R15 ;  /* 0x0000000406137824 */ /* 0x040fe200078e020f */
[C---:B------:R-:W-:Y:S01]  /*3420*/  LEA R16, P3, R25.reuse, R196, 0x1 ;  /* 0x000000c419107211 */ /* 0x040fe200078608ff */
[----:B------:R0:W-:Y:S03]  /*3430*/  STL.64 [R1+0xf8], R46 ;  /* 0x0000f82e01007387 */ /* 0x0001e60000100a00 */
[----:B------:R-:W-:Y:S01]  /*3440*/  LEA R21, R6, R19, 0x2 ;  /* 0x0000001306157211 */ /* 0x000fe200078e10ff */
[----:B------:R1:W-:Y:S01]  /*3450*/  STL.64 [R1+0xf0], R44 ;  /* 0x0000f02c01007387 */ /* 0x0003e20000100a00 */
[----:B------:R-:W-:-:S03]  /*3460*/  LEA.HI.X.SX32 R17, R25, R0, 0x1, P3 ;  /* 0x0000000019117211 */ /* 0x000fc600018f0eff */
[----:B------:R2:W-:Y:S01]  /*3470*/  STL.64 [R1+0xe8], R10 ;  /* 0x0000e80a01007387 */ /* 0x0005e20000100a00 */
[C---:B0-----:R-:W-:Y:S02]  /*3480*/  IMAD R46, R3.reuse, 0x30, RZ ;  /* 0x00000030032e7824 */ /* 0x041fe400078e02ff */
[----:B------:R-:W-:Y:S01]  /*3490*/  IMAD R47, R3, 0x31, RZ ;  /* 0x00000031032f7824 */ /* 0x000fe200078e02ff */
[-C--:B-1----:R-:W-:Y:S02]  /*34a0*/  LEA R44, P2, R23, R196.reuse, 0x1 ;  /* 0x000000c4172c7211 */ /* 0x082fe400078408ff */
[----:B--2---:R-:W-:Y:S02]  /*34b0*/  LEA R10, P4, R27, R196, 0x1 ;  /* 0x000000c41b0a7211 */ /* 0x004fe400078808ff */
[-C--:B------:R-:W-:Y:S01]  /*34c0*/  LEA.HI.X.SX32 R45, R23, R0.reuse, 0x1, P2 ;  /* 0x00000000172d7211 */ /* 0x080fe200010f0eff */
[----:B------:R-:W-:Y:S01]  /*34d0*/  IMAD R23, R6, 0x4, R21 ;  /* 0x0000000406177824 */ /* 0x000fe200078e0215 */
[----:B------:R-:W-:-:S03]  /*34e0*/  LEA.HI.X.SX32 R11, R27, R0, 0x1, P4 ;  /* 0x000000001b0b7211 */ /* 0x000fc600020f0eff */
[----:B------:R0:W-:Y:S01]  /*34f0*/  STL.64 [R1+0xe0], R44 ;  /* 0x0000e02c01007387 */ /* 0x0001e20000100a00 */
[----:B------:R-:W-:-:S03]  /*3500*/  LEA R25, R6, R23, 0x2 ;  /* 0x0000001706197211 */ /* 0x000fc600078e10ff */
[----:B------:R1:W-:Y:S02]  /*3510*/  STL.64 [R1+0xd8], R16 ;  /* 0x0000d81001007387 */ /* 0x0003e40000100a00 */
[----:B------:R-:W-:Y:S02]  /*3520*/  IMAD R27, R6, 0x4, R25 ;  /* 0x00000004061b7824 */ /* 0x000fe400078e0219 */
[----:B------:R2:W-:Y:S01]  /*3530*/  STL.64 [R1+0xd0], R10 ;  /* 0x0000d00a01007387 */ /* 0x0005e20000100a00 */
[-C--:B0-----:R-:W-:Y:S02]  /*3540*/  LEA R44, P2, R29, R196.reuse, 0x1 ;  /* 0x000000c41d2c7211 */ /* 0x081fe400078408ff */
[----:B-1----:R-:W-:Y:S02]  /*3550*/  LEA R16, P3, R31, R196, 0x1 ;  /* 0x000000c41f107211 */ /* 0x002fe400078608ff */
[----:B------:R-:W-:Y:S02]  /*3560*/  LEA.HI.X.SX32 R45, R29, R0, 0x1, P2 ;  /* 0x000000001d2d7211 */ /* 0x000fe400010f0eff */
[----:B--2---:R-:W-:-:S02]  /*3570*/  LEA R10, P4, R33, R196, 0x1 ;  /* 0x000000c4210a7211 */ /* 0x004fc400078808ff */
[-C--:B------:R-:W-:Y:S01]  /*3580*/  LEA.HI.X.SX32 R17, R31, R0.reuse, 0x1, P3 ;  /* 0x000000001f117211 */ /* 0x080fe200018f0eff */
[----:B------:R0:W-:Y:S01]  /*3590*/  STL.64 [R1+0xc8], R44 ;  /* 0x0000c82c01007387 */ /* 0x0001e20000100a00 */
[----:B------:R-:W-:Y:S02]  /*35a0*/  LEA.HI.X.SX32 R11, R33, R0, 0x1, P4 ;  /* 0x00000000210b7211 */ /* 0x000fe400020f0eff */
[-C--:B------:R-:W-:Y:S01]  /*35b0*/  LEA R28, P3, R37, R196.reuse, 0x1 ;  /* 0x000000c4251c7211 */ /* 0x080fe200078608ff */
[----:B------:R1:W-:Y:S01]  /*35c0*/  STL.64 [R1+0xc0], R16 ;  /* 0x0000c01001007387 */ /* 0x0003e20000100a00 */
[----:B------:R-:W-:Y:S02]  /*35d0*/  LEA R30, P2, R35, R196, 0x1 ;  /* 0x000000c4231e7211 */ /* 0x000fe400078408ff */
[-C--:B------:R-:W-:Y:S01]  /*35e0*/  LEA.HI.X.SX32 R29, R37, R0.reuse, 0x1, P3 ;  /* 0x00000000251d7211 */ /* 0x080fe200018f0eff */
[----:B------:R2:W-:Y:S01]  /*35f0*/  STL.64 [R1+0xb8], R10 ;  /* 0x0000b80a01007387 */ /* 0x0005e20000100a00 */
[----:B------:R-:W-:-:S02]  /*3600*/  LEA.HI.X.SX32 R31, R35, R0, 0x1, P2 ;  /* 0x00000000231f7211 */ /* 0x000fc400010f0eff */
[-C--:B------:R-:W-:Y:S01]  /*3610*/  LEA R34, P2, R41, R196.reuse, 0x1 ;  /* 0x000000c429227211 */ /* 0x080fe200078408ff */
[----:B------:R3:W-:Y:S01]  /*3620*/  STL.64 [R1+0xa8], R28 ;  /* 0x0000a81c01007387 */ /* 0x0007e20000100a00 */
[----:B------:R-:W-:Y:S01]  /*3630*/  LEA R32, P3, R5, R196, 0x1 ;  /* 0x000000c405207211 */ /* 0x000fe200078608ff */
[----:B0-----:R-:W-:Y:S01]  /*3640*/  IMAD R44, R3, 0x2e, RZ ;  /* 0x0000002e032c7824 */ /* 0x001fe200078e02ff */
[----:B------:R-:W-:Y:S01]  /*3650*/  LEA.HI.X.SX32 R35, R41, R0, 0x1, P2 ;  /* 0x0000000029237211 */ /* 0x000fe200010f0eff */
[----:B------:R0:W-:Y:S01]  /*3660*/  STL.64 [R1+0xb0], R30 ;  /* 0x0000b01e01007387 */ /* 0x0001e20000100a00 */
[----:B-1----:R-:W-:Y:S01]  /*3670*/  LEA R16, P4, R39, R196, 0x1 ;  /* 0x000000c427107211 */ /* 0x002fe200078808ff */
[----:B------:R-:W-:Y:S01]  /*3680*/  IMAD R41, R3, 0x2b, RZ ;  /* 0x0000002b03297824 */ /* 0x000fe200078e02ff */
[----:B------:R-:W-:Y:S01]  /*3690*/  LEA.HI.X.SX32 R33, R5, R0, 0x1, P3 ;  /* 0x0000000005217211 */ /* 0x000fe200018f0eff */
[----:B------:R-:W-:Y:S01]  /*36a0*/  IMAD R45, R3, 0x2f, RZ ;  /* 0x0000002f032d7824 */ /* 0x000fe200078e02ff */
[----:B--2---:R-:W-:-:S02]  /*36b0*/  LEA R11, R6, R27, 0x2 ;  /* 0x0000001b060b7211 */ /* 0x004fc400078e10ff */
[----:B------:R-:W-:Y:S01]  /*36c0*/  LEA.HI.X.SX32 R17, R39, R0, 0x1, P4 ;  /* 0x0000000027117211 */ /* 0x000fe200020f0eff */
[----:B---3--:R-:W-:Y:S01]  /*36d0*/  IMAD R28, R3, 0x1e, RZ ;  /* 0x0000001e031c7824 */ /* 0x008fe200078e02ff */
[C---:B------:R-:W-:Y:S01]  /*36e0*/  LEA R36, P2, R7.reuse, R196, 0x1 ;  /* 0x000000c407247211 */ /* 0x040fe200078408ff */
[C---:B------:R-:W-:Y:S02]  /*36f0*/  IMAD R29, R6.reuse, 0x4, R11 ;  /* 0x00000004061d7824 */ /* 0x040fe400078e020b */
[----:B------:R1:W-:Y:S01]  /*3700*/  STL.64 [R1+0xa0], R16 ;  /* 0x0000a01001007387 */ /* 0x0003e20000100a00 */
[----:B------:R-:W-:Y:S01]  /*3710*/  LEA.HI.X.SX32 R37, R7, R0, 0x1, P2 ;  /* 0x0000000007257211 */ /* 0x000fe200010f0eff */
[C---:B------:R-:W-:Y:S01]  /*3720*/  IMAD R39, R3.reuse, 0x29, RZ ;  /* 0x0000002903277824 */ /* 0x040fe200078e02ff */
[----:B0-----:R-:W-:Y:S01]  /*3730*/  LEA R31, R6, R29, 0x2 ;  /* 0x0000001d061f7211 */ /* 0x001fe200078e10ff */
[----:B------:R0:W-:Y:S01]  /*3740*/  STL.64 [R1+0x98], R34 ;  /* 0x0000982201007387 */ /* 0x0001e20000100a00 */
[----:B------:R-:W-:-:S03]  /*3750*/  SHF.L.U32 R30, R3, 0x5, RZ ;  /* 0x00000005031e7819 */ /* 0x000fc600000006ff */
[----:B------:R2:W-:Y:S01]  /*3760*/  STL.64 [R1+0x90], R32 ;  /* 0x0000902001007387 */ /* 0x0005e20000100a00 */
[----:B------:R-:W-:Y:S01]  /*3770*/  IMAD R5, R6, 0x4, R31 ;  /* 0x0000000406057824 */ /* 0x000fe200078e021f */
[----:B-1----:R-:W-:-:S04]  /*3780*/  LEA R16, P4, R43, R196, 0x1 ;  /* 0x000000c42b107211 */ /* 0x002fc800078808ff */
[----:B------:R-:W-:Y:S01]  /*3790*/  LEA.HI.X.SX32 R17, R43, R0, 0x1, P4 ;  /* 0x000000002b117211 */ /* 0x000fe200020f0eff */
[----:B------:R-:W-:Y:S01]  /*37a0*/  IMAD R43, R3, 0x2d, RZ ;  /* 0x0000002d032b7824 */ /* 0x000fe200078e02ff */
[-C--:B0-----:R-:W-:Y:S02]  /*37b0*/  LEA R34, P3, R9, R196.reuse, 0x1 ;  /* 0x000000c409227211 */ /* 0x081fe400078608ff */
[----:B--2---:R-:W-:Y:S01]  /*37c0*/  LEA R32, P4, R13, R196, 0x1 ;  /* 0x000000c40d207211 */ /* 0x004fe200078808ff */
[----:B------:R0:W-:Y:S01]  /*37d0*/  STL.64 [R1+0x88], R16 ;  /* 0x0000881001007387 */ /* 0x0001e20000100a00 */
[-C--:B------:R-:W-:Y:S02]  /*37e0*/  LEA.HI.X.SX32 R35, R9, R0.reuse, 0x1, P3 ;  /* 0x0000000009237211 */ /* 0x080fe400018f0eff */
[----:B------:R-:W-:Y:S02]  /*37f0*/  LEA.HI.X.SX32 R33, R13, R0, 0x1, P4 ;  /* 0x000000000d217211 */ /* 0x000fe400020f0eff */
[----:B------:R-:W-:-:S03]  /*3800*/  LEA R8, P4, R21, R196, 0x1 ;  /* 0x000000c415087211 */ /* 0x000fc600078808ff */
[----:B------:R1:W-:Y:S01]  /*3810*/  STL.64 [R1+0x70], R32 ;  /* 0x0000702001007387 */ /* 0x0003e20000100a00 */
[----:B------:R-:W-:Y:S02]  /*3820*/  LEA.HI.X.SX32 R9, R21, R0, 0x1, P4 ;  /* 0x0000000015097211 */ /* 0x000fe400020f0eff */
[C---:B0-----:R-:W-:Y:S01]  /*3830*/  LEA R17, R6.reuse, R5, 0x2 ;  /* 0x0000000506117211 */ /* 0x041fe200078e10ff */
[----:B------:R0:W-:Y:S04]  /*3840*/  STL.64 [R1+0x80], R36 ;  /* 0x0000802401007387 */ /* 0x0001e80000100a00 */
[----:B------:R2:W-:Y:S01]  /*3850*/  STL.64 [R1+0x78], R34 ;  /* 0x0000782201007387 */ /* 0x0005e20000100a00 */
[----:B-1----:R-:W-:Y:S02]  /*3860*/  IMAD R33, R6, 0x4, R17 ;  /* 0x0000000406217824 */ /* 0x002fe400078e0211 */
[----:B------:R-:W-:Y:S01]  /*3870*/  IMAD R32, R3, 0x22, RZ ;  /* 0x0000002203207824 */ /* 0x000fe200078e02ff */
[----:B0-----:R-:W-:-:S02]  /*3880*/  LEA R36, P2, R15, R196, 0x1 ;  /* 0x000000c40f247211 */ /* 0x001fc400078408ff */
[C---:B------:R-:W-:Y:S02]  /*3890*/  LEA R7, R6.reuse, R33, 0x2 ;  /* 0x0000002106077211 */ /* 0x040fe400078e10ff */
[----:B--2---:R-:W-:Y:S02]  /*38a0*/  LEA R34, P3, R19, R196, 0x1 ;  /* 0x000000c413227211 */ /* 0x004fe400078608ff */
[-C--:B------:R-:W-:Y:S01]  /*38b0*/  LEA.HI.X.SX32 R37, R15, R0.reuse, 0x1, P2 ;  /* 0x000000000f257211 */ /* 0x080fe200010f0eff */
[C---:B------:R-:W-:Y:S01]  /*38c0*/  IMAD R13, R6.reuse, 0x4, R7 ;  /* 0x00000004060d7824 */ /* 0x040fe200078e0207 */
[----:B------:R-:W-:Y:S02]  /*38d0*/  LEA.HI.X.SX32 R35, R19, R0, 0x1, P3 ;  /* 0x0000000013237211 */ /* 0x000fe400018f0eff */
[----:B------:R-:W-:Y:S01]  /*38e0*/  LEA R18, P3, R25, R196, 0x1 ;  /* 0x000000c419127211 */ /* 0x000fe200078608ff */
[----:B------:R0:W-:Y:S01]  /*38f0*/  STL.64 [R1+0x68], R36 ;  /* 0x0000682401007387 */ /* 0x0001e20000100a00 */
[----:B------:R-:W-:-:S02]  /*3900*/  LEA R15, R6, R13, 0x2 ;  /* 0x0000000d060f7211 */ /* 0x000fc400078e10ff */
[----:B------:R-:W-:Y:S01]  /*3910*/  LEA.HI.X.SX32 R19, R25, R0, 0x1, P3 ;  /* 0x0000000019137211 */ /* 0x000fe200018f0eff */
[----:B------:R1:W-:Y:S01]  /*3920*/  STL.64 [R1+0x60], R34 ;  /* 0x0000602201007387 */ /* 0x0003e20000100a00 */
[C---:B------:R-:W-:Y:S01]  /*3930*/  LEA R20, P3, R29.reuse, R196, 0x1 ;  /* 0x000000c41d147211 */ /* 0x040fe200078608ff */
[----:B------:R-:W-:Y:S02]  /*3940*/  IMAD R2, R6, 0x4, R15 ;  /* 0x0000000406027824 */ /* 0x000fe400078e020f */
[----:B------:R2:W-:Y:S01]  /*3950*/  STL.64 [R1+0x58], R8 ;  /* 0x0000580801007387 */ /* 0x0005e20000100a00 */
[----:B------:R-:W-:Y:S01]  /*3960*/  LEA.HI.X.SX32 R21, R29, R0, 0x1, P3 ;  /* 0x000000001d157211 */ /* 0x000fe200018f0eff */
[C---:B------:R-:W-:Y:S02]  /*3970*/  IMAD R25, R3.reuse, 0x1b, RZ ;  /* 0x0000001b03197824 */ /* 0x040fe400078e02ff */
[C---:B------:R-:W-:Y:S02]  /*3980*/  IMAD R29, R3.reuse, 0x1f, RZ ;  /* 0x0000001f031d7824 */ /* 0x040fe400078e02ff */
[----:B0-----:R-:W-:Y:S01]  /*3990*/  IMAD R36, R3, 0x26, RZ ;  /* 0x0000002603247824 */ /* 0x001fe200078e02ff */
[-C--:B-1----:R-:W-:Y:S01]  /*39a0*/  LEA R34, P2, R23, R196.reuse, 0x1 ;  /* 0x000000c417227211 */ /* 0x082fe200078408ff */
[----:B------:R-:W-:Y:S01]  /*39b0*/  IMAD R37, R3, 0x27, RZ ;  /* 0x0000002703257824 */ /* 0x000fe200078e02ff */
[----:B--2---:R-:W-:-:S02]  /*39c0*/  LEA R8, P4, R27, R196, 0x1 ;  /* 0x000000c41b087211 */ /* 0x004fc400078808ff */
[-C--:B------:R-:W-:Y:S02]  /*39d0*/  LEA.HI.X.SX32 R35, R23, R0.reuse, 0x1, P2 ;  /* 0x0000000017237211 */ /* 0x080fe400010f0eff */
[----:B------:R-:W-:Y:S01]  /*39e0*/  LEA.HI.X.SX32 R9, R27, R0, 0x1, P4 ;  /* 0x000000001b097211 */ /* 0x000fe200020f0eff */
[----:B------:R-:W-:Y:S01]  /*39f0*/  IMAD R27, R3, 0x1d, RZ ;  /* 0x0000001d031b7824 */ /* 0x000fe200078e02ff */
[C---:B------:R-:W-:Y:S01]  /*3a00*/  LEA R22, P2, R11.reuse, R196, 0x1 ;  /* 0x000000c40b167211 */ /* 0x040fe200078408ff */
[----:B------:R0:W-:Y:S03]  /*3a10*/  STL.64 [R1+0x50], R34 ;  /* 0x0000502201007387 */ /* 0x0001e60000100a00 */
[----:B------:R-:W-:Y:S01]  /*3a20*/  LEA.HI.X.SX32 R23, R11, R0, 0x1, P2 ;  /* 0x000000000b177211 */ /* 0x000fe200010f0eff */
[----:B------:R1:W-:Y:S04]  /*3a30*/  STL.64 [R1+0x48], R18 ;  /* 0x0000481201007387 */ /* 0x0003e80000100a00 */
[----:B------:R2:W-:Y:S04]  /*3a40*/  STL.64 [R1+0x40], R8 ;  /* 0x0000400801007387 */ /* 0x0005e80000100a00 */
[----:B------:R3:W-:Y:S01]  /*3a50*/  STL.64 [R1+0x38], R22 ;  /* 0x0000381601007387 */ /* 0x0007e20000100a00 */
[----:B0-----:R-:W-:-:S02]  /*3a60*/  IMAD R34, R3, 0x24, RZ ;  /* 0x0000002403227824 */ /* 0x001fc400078e02ff */
[----:B------:R-:W-:Y:S01]  /*3a70*/  IMAD R35, R3, 0x25, RZ ;  /* 0x0000002503237824 */ /* 0x000fe200078e02ff */
[C---:B-1----:R-:W-:Y:S01]  /*3a80*/  LEA R18, P4, R31.reuse, R196, 0x1 ;  /* 0x000000c41f127211 */ /* 0x042fe200078808ff */
[----:B------:R0:W-:Y:S01]  /*3a90*/  STL.64 [R1+0x30], R20 ;  /* 0x0000301401007387 */ /* 0x0001e20000100a00 */
[C---:B--2---:R-:W-:Y:S02]  /*3aa0*/  LEA R9, R6.reuse, R2, 0x2 ;  /* 0x0000000206097211 */ /* 0x044fe400078e10ff */
[----:B------:R-:W-:Y:S01]  /*3ab0*/  LEA.HI.X.SX32 R19, R31, R0, 0x1, P4 ;  /* 0x000000001f137211 */ /* 0x000fe200020f0eff */
[----:B------:R-:W-:Y:S01]  /*3ac0*/  IMAD R31, R3, 0x21, RZ ;  /* 0x00000021031f7824 */ /* 0x000fe200078e02ff */
[C---:B---3--:R-:W-:Y:S01]  /*3ad0*/  LEA R22, P2, R5.reuse, R196, 0x1 ;  /* 0x000000c405167211 */ /* 0x048fe200078408ff */
[----:B------:R-:W-:Y:S02]  /*3ae0*/  IMAD R11, R6, 0x4, R9 ;  /* 0x00000004060b7824 */ /* 0x000fe400078e0209 */
[----:B------:R1:W-:Y:S01]  /*3af0*/  STL.64 [R1+0x28], R18 ;  /* 0x0000281201007387 */ /* 0x0003e20000100a00 */
[----:B------:R-:W-:-:S02]  /*3b00*/  LEA.HI.X.SX32 R23, R5, R0, 0x1, P2 ;  /* 0x0000000005177211 */ /* 0x000fc400010f0eff */
[C---:B------:R-:W-:Y:S02]  /*3b10*/  LEA R4, R6.reuse, R11, 0x2 ;  /* 0x0000000b06047211 */ /* 0x040fe400078e10ff */
[C---:B0-----:R-:W-:Y:S01]  /*3b20*/  LEA R20, P3, R17.reuse, R196, 0x1 ;  /* 0x000000c411147211 */ /* 0x041fe200078608ff */
[----:B------:R0:W-:Y:S02]  /*3b30*/  STL.64 [R1+0x20], R22 ;  /* 0x0000201601007387 */ /* 0x0001e40000100a00 */
[----:B------:R-:W-:Y:S01]  /*3b40*/  IMAD R5, R6, 0x4, R4 ;  /* 0x0000000406057824 */ /* 0x000fe200078e0204 */
[----:B------:R-:W-:Y:S02]  /*3b50*/  LEA.HI.X.SX32 R21, R17, R0, 0x1, P3 ;  /* 0x0000000011157211 */ /* 0x000fe400018f0eff */
[-C--:B------:R-:W-:Y:S02]  /*3b60*/  LEA R16, P3, R13, R196.reuse, 0x1 ;  /* 0x000000c40d107211 */ /* 0x080fe400078608ff */
[----:B-1----:R-:W-:-:S02]  /*3b70*/  LEA R18, P4, R33, R196, 0x1 ;  /* 0x000000c421127211 */ /* 0x002fc400078808ff */
[----:B------:R-:W-:Y:S02]  /*3b80*/  LEA R10, R6, R5, 0x2 ;  /* 0x00000005060a7211 */ /* 0x000fe400078e10ff */
[-C--:B------:R-:W-:Y:S01]  /*3b90*/  LEA.HI.X.SX32 R19, R33, R0.reuse, 0x1, P4 ;  /* 0x0000000021137211 */ /* 0x080fe200020f0eff */
[----:B0-----:R-:W-:Y:S01]  /*3ba0*/  IMAD R22, R3, 0x18, RZ ;  /* 0x0000001803167824 */ /* 0x001fe200078e02ff */
[----:B------:R-:W-:Y:S01]  /*3bb0*/  LEA.HI.X.SX32 R17, R13, R0, 0x1, P3 ;  /* 0x000000000d117211 */ /* 0x000fe200018f0eff */
[----:B------:R-:W-:Y:S01]  /*3bc0*/  IMAD R13, R3, 0xf, RZ ;  /* 0x0000000f030d7824 */ /* 0x000fe200078e02ff */
[-C--:B------:R-:W-:Y:S01]  /*3bd0*/  LEA R246, P3, R9, R196.reuse, 0x1 ;  /* 0x000000c409f67211 */ /* 0x080fe200078608ff */
[----:B------:R0:W-:Y:S01]  /*3be0*/  STL.64 [R1+0x10], R18 ;  /* 0x0000101201007387 */ /* 0x0001e20000100a00 */
[----:B------:R-:W-:Y:S01]  /*3bf0*/  LEA R250, P4, R15, R196, 0x1 ;  /* 0x000000c40ffa7211 */ /* 0x000fe200078808ff */
[----:B------:R-:W-:Y:S01]  /*3c00*/  IMAD R23, R3, 0x19, RZ ;  /* 0x0000001903177824 */ /* 0x000fe200078e02ff */
[-C--:B------:R-:W-:Y:S01]  /*3c10*/  LEA.HI.X.SX32 R247, R9, R0.reuse, 0x1, P3 ;  /* 0x0000000009f77211 */ /* 0x080fe200018f0eff */
[----:B------:R1:W-:Y:S01]  /*3c20*/  STL.64 [R1+0x18], R20 ;  /* 0x0000181401007387 */ /* 0x0003e20000100a00 */
[----:B------:R-:W-:Y:S01]  /*3c30*/  LEA.HI.X.SX32 R251, R15, R0, 0x1, P4 ;  /* 0x000000000ffb7211 */ /* 0x000fe200020f0eff */
[----:B------:R-:W-:Y:S01]  /*3c40*/  IMAD R15, R3, 0x11, RZ ;  /* 0x00000011030f7824 */ /* 0x000fe200078e02ff */
[-C--:B------:R-:W-:Y:S01]  /*3c50*/  LEA R242, P4, R11, R196.reuse, 0x1 ;  /* 0x000000c40bf27211 */ /* 0x080fe200078808ff */
[----:B------:R-:W-:Y:S01]  /*3c60*/  IMAD R33, R3, 0x23, RZ ;  /* 0x0000002303217824 */ /* 0x000fe200078e02ff */
[----:B------:R-:W-:-:S02]  /*3c70*/  LEA R234, P3, R5, R196, 0x1 ;  /* 0x000000c405ea7211 */ /* 0x000fc400078608ff */
[----:B------:R-:W-:Y:S01]  /*3c80*/  LEA.HI.X.SX32 R243, R11, R0, 0x1, P4 ;  /* 0x000000000bf37211 */ /* 0x000fe200020f0eff */
[----:B------:R-:W-:Y:S01]  /*3c90*/  IMAD R11, R3, 0xd, RZ ;  /* 0x0000000d030b7824 */ /* 0x000fe200078e02ff */
[-C--:B0-----:R-:W-:Y:S02]  /*3ca0*/  LEA R18, P2, R7, R196.reuse, 0x1 ;  /* 0x000000c407127211 */ /* 0x081fe400078408ff */
[----:B------:R-:W-:Y:S01]  /*3cb0*/  LEA R230, P4, R10, R196, 0x1 ;  /* 0x000000c40ae67211 */ /* 0x000fe200078808ff */
[----:B-1----:R-:W-:Y:S01]  /*3cc0*/  IMAD R20, R3, 0x16, RZ ;  /* 0x0000001603147824 */ /* 0x002fe200078e02ff */
[----:B------:R-:W-:Y:S01]  /*3cd0*/  LEA.HI.X.SX32 R19, R7, R0, 0x1, P2 ;  /* 0x0000000007137211 */ /* 0x000fe200010f0eff */
[----:B------:R-:W-:Y:S01]  /*3ce0*/  IMAD R7, R6, 0x4, R10 ;  /* 0x0000000406077824 */ /* 0x000fe200078e020a */
[----:B------:R-:W-:Y:S01]  /*3cf0*/  LEA R248, P2, R2, R196, 0x1 ;  /* 0x000000c402f87211 */ /* 0x000fe200078408ff */
[----:B------:R-:W-:Y:S01]  /*3d00*/  IMAD R21, R3, 0x17, RZ ;  /* 0x0000001703157824 */ /* 0x000fe200078e02ff */
[----:B------:R-:W-:Y:S01]  /*3d10*/  LEA.HI.X.SX32 R235, R5, R0, 0x1, P3 ;  /* 0x0000000005eb7211 */ /* 0x000fe200018f0eff */
[----:B------:R0:W-:Y:S01]  /*3d20*/  STL.64 [R1+0x8], R18 ;  /* 0x0000081201007387 */ /* 0x0001e20000100a00 */
[----:B------:R-:W-:-:S02]  /*3d30*/  LEA R8, R6, R7, 0x2 ;  /* 0x0000000706087211 */ /* 0x000fc400078e10ff */
[----:B------:R-:W-:Y:S01]  /*3d40*/  LEA.HI.X.SX32 R249, R2, R0, 0x1, P2 ;  /* 0x0000000002f97211 */ /* 0x000fe200010f0eff */
[----:B------:R1:W-:Y:S01]  /*3d50*/  STL.64 [R1], R16 ;  /* 0x0000001001007387 */ /* 0x0003e20000100a00 */
[----:B------:R-:W-:Y:S01]  /*3d60*/  LEA R238, P2, R4, R196, 0x1 ;  /* 0x000000c404ee7211 */ /* 0x000fe200078408ff */
[----:B------:R-:W-:Y:S01]  /*3d70*/  IMAD R9, R6, 0x4, R8 ;  /* 0x0000000406097824 */ /* 0x000fe200078e0208 */
[-C--:B------:R-:W-:Y:S01]  /*3d80*/  LEA.HI.X.SX32 R231, R10, R0.reuse, 0x1, P4 ;  /* 0x000000000ae77211 */ /* 0x080fe200020f0eff */
[C---:B------:R-:W-:Y:S01]  /*3d90*/  IMAD R10, R3.reuse, 0xc, RZ ;  /* 0x0000000c030a7824 */ /* 0x040fe200078e02ff */
[----:B------:R-:W-:Y:S02]  /*3da0*/  LEA.HI.X.SX32 R239, R4, R0, 0x1, P2 ;  /* 0x0000000004ef7211 */ /* 0x000fe400010f0eff */
[----:B------:R-:W-:Y:S01]  /*3db0*/  LEA R2, R6, R9, 0x2 ;  /* 0x0000000906027211 */ /* 0x000fe200078e10ff */
[----:B0-----:R-:W-:Y:S01]  /*3dc0*/  IMAD R18, R3, 0x14, RZ ;  /* 0x0000001403127824 */ /* 0x001fe200078e02ff */
[-C--:B------:R-:W-:Y:S01]  /*3dd0*/  LEA R226, P2, R7, R196.reuse, 0x1 ;  /* 0x000000c407e27211 */ /* 0x080fe200078408ff */
[----:B------:R-:W-:Y:S01]  /*3de0*/  IMAD R19, R3, 0x15, RZ ;  /* 0x0000001503137824 */ /* 0x000fe200078e02ff */
[-C--:B------:R-:W-:Y:S01]  /*3df0*/  LEA R222, P3, R8, R196.reuse, 0x1 ;  /* 0x000000c408de7211 */ /* 0x080fe200078608ff */
[C---:B------:R-:W-:Y:S01]  /*3e00*/  IMAD R4, R6.reuse, 0x4, R2 ;  /* 0x0000000406047824 */ /* 0x040fe200078e0202 */
[----:B------:R-:W-:Y:S01]  /*3e10*/  LEA R218, P4, R9, R196, 0x1 ;  /* 0x000000c409da7211 */ /* 0x000fe200078808ff */
[----:B-1----:R-:W-:Y:S01]  /*3e20*/  IMAD R16, R3, 0x12, RZ ;  /* 0x0000001203107824 */ /* 0x002fe200078e02ff */
[----:B------:R-:W-:Y:S01]  /*3e30*/  LEA.HI.X.SX32 R227, R7, R0, 0x1, P2 ;  /* 0x0000000007e37211 */ /* 0x000fe200010f0eff */
[----:B------:R-:W-:Y:S01]  /*3e40*/  IMAD R17, R3, 0x13, RZ ;  /* 0x0000001303117824 */ /* 0x000fe200078e02ff */
[----:B------:R-:W-:-:S02]  /*3e50*/  LEA R5, R6, R4, 0x2 ;  /* 0x0000000406057211 */ /* 0x000fc400078e10ff */
[-C--:B------:R-:W-:Y:S01]  /*3e60*/  LEA.HI.X.SX32 R223, R8, R0.reuse, 0x1, P3 ;  /* 0x0000000008df7211 */ /* 0x080fe200018f0eff */
[----:B------:R-:W-:Y:S01]  /*3e70*/  IMAD R8, R3, 0xa, RZ ;  /* 0x0000000a03087824 */ /* 0x000fe200078e02ff */
[----:B------:R-:W-:Y:S01]  /*3e80*/  LEA.HI.X.SX32 R219, R9, R0, 0x1, P4 ;  /* 0x0000000009db7211 */ /* 0x000fe200020f0eff */
[----:B------:R-:W-:Y:S01]  /*3e90*/  IMAD R6, R6, 0x4, R5 ;  /* 0x0000000406067824 */ /* 0x000fe200078e0205 */
[-C--:B------:R-:W-:Y:S01]  /*3ea0*/  LEA R214, P2, R2, R196.reuse, 0x1 ;  /* 0x000000c402d67211 */ /* 0x080fe200078408ff */
[----:B------:R-:W-:Y:S01]  /*3eb0*/  IMAD R9, R3, 0xb, RZ ;  /* 0x0000000b03097824 */ /* 0x000fe200078e02ff */
[-C--:B------:R-:W-:Y:S02]  /*3ec0*/  LEA R204, P3, R4, R196.reuse, 0x1 ;  /* 0x000000c404cc7211 */ /* 0x080fe400078608ff */
[-C--:B------:R-:W-:Y:S02]  /*3ed0*/  LEA R200, P4, R5, R196.reuse, 0x1 ;  /* 0x000000c405c87211 */ /* 0x080fe400078808ff */
[----:B------:R-:W-:-:S02]  /*3ee0*/  LEA R196, P5, R6, R196, 0x1 ;  /* 0x000000c406c47211 */ /* 0x000fc400078a08ff */
[-C--:B------:R-:W-:Y:S01]  /*3ef0*/  LEA.HI.X.SX32 R215, R2, R0.reuse, 0x1, P2 ;  /* 0x0000000002d77211 */ /* 0x080fe200010f0eff */
[----:B------:R-:W-:Y:S01]  /*3f00*/  IMAD R2, R3, 0x9, RZ ;  /* 0x0000000903027824 */ /* 0x000fe200078e02ff */
[-C--:B------:R-:W-:Y:S02]  /*3f10*/  LEA.HI.X.SX32 R205, R4, R0.reuse, 0x1, P3 ;  /* 0x0000000004cd7211 */ /* 0x080fe400018f0eff */
[-C--:B------:R-:W-:Y:S01]  /*3f20*/  LEA.HI.X.SX32 R201, R5, R0.reuse, 0x1, P4 ;  /* 0x0000000005c97211 */ /* 0x080fe200020f0eff */
[----:B------:R-:W-:Y:S01]  /*3f30*/  IMAD.WIDE R128, R2, 0x2, R152 ;  /* 0x0000000202807825 */ /* 0x000fe200078e0298 */
[----:B------:R-:W-:Y:S02]  /*3f40*/  LEA.HI.X.SX32 R197, R6, R0, 0x1, P5 ;  /* 0x0000000006c57211 */ /* 0x000fe400028f0eff */
[----:B------:R-:W-:Y:S02]  /*3f50*/  CS2R R6, SRZ ;  /* 0x0000000000067805 */ /* 0x000fe4000001ff00 */
[----:B------:R-:W-:Y:S01]  /*3f60*/  SHF.L.U32 R0, R3, 0x3, RZ ;  /* 0x0000000303007819 */ /* 0x000fe200000006ff */
[----:B------:R-:W-:Y:S01]  /*3f70*/  IMAD.MOV.U32 R5, RZ, RZ, -0x800000 ;  /* 0xff800000ff057424 */ /* 0x000fe200078e00ff */
[----:B------:R-:W-:Y:S01]  /*3f80*/  MOV R4, 0xff800000 ;  /* 0xff80000000047802 */ /* 0x000fe20000000f00 */
[----:B------:R-:W-:-:S02]  /*3f90*/  IMAD.MOV.U32 R3, RZ, RZ, -0x800000 ;  /* 0xff800000ff037424 */ /* 0x000fc400078e00ff */
[----:B------:R-:W-:-:S04]  /*3fa0*/  IMAD.WIDE R130, R0, 0x2, R152 ;  /* 0x0000000200827825 */ /* 0x000fc800078e0298 */
[--C-:B------:R-:W-:Y:S01]  /*3fb0*/  IMAD.WIDE R126, R0, 0x2, R154.reuse ;  /* 0x00000002007e7825 */ /* 0x100fe200078e029a */
[----:B------:R0:W-:Y:S04]  /*3fc0*/  STL.64 [R1+0x708], R130 ;  /* 0x0007088201007387 */ /* 0x0001e80000100a00 */
[----:B------:R1:W-:Y:S04]  /*3fd0*/  STL.64 [R1+0x700], R126 ;  /* 0x0007007e01007387 */ /* 0x0003e80000100a00 */
[----:B------:R2:W-:Y:S01]  /*3fe0*/  STL.64 [R1+0x6f8], R128 ;  /* 0x0006f88001007387 */ /* 0x0005e20000100a00 */
[----:B0-----:R-:W-:-:S04]  /*3ff0*/  IMAD.WIDE R130, R2, 0x2, R154 ;  /* 0x0000000202827825 */ /* 0x001fc800078e029a */
[C---:B-1----:R-:W-:Y:S01]  /*4000*/  IMAD.WIDE R126, R8.reuse, 0x2, R152 ;  /* 0x00000002087e7825 */ /* 0x042fe200078e0298 */
[----:B------:R0:W-:Y:S03]  /*4010*/  STL.64 [R1+0x6f0], R130 ;  /* 0x0006f08201007387 */ /* 0x0001e60000100a00 */
[----:B--2---:R-:W-:Y:S01]  /*4020*/  IMAD.WIDE R128, R8, 0x2, R154 ;  /* 0x0000000208807825 */ /* 0x004fe200078e029a */
[----:B------:R1:W-:Y:S04]  /*4030*/  STL.64 [R1+0x6e8], R126 ;  /* 0x0006e87e01007387 */ /* 0x0003e80000100a00 */
[----:B------:R2:W-:Y:S01]  /*4040*/  STL.64 [R1+0x6e0], R128 ;  /* 0x0006e08001007387 */ /* 0x0005e20000100a00 */
[----:B0-----:R-:W-:-:S04]  /*4050*/  IMAD.WIDE R130, R9, 0x2, R152 ;  /* 0x0000000209827825 */ /* 0x001fc800078e0298 */
[----:B-1----:R-:W-:Y:S01]  /*4060*/  IMAD.WIDE R126, R9, 0x2, R154 ;  /* 0x00000002097e7825 */ /* 0x002fe200078e029a */
[----:B------:R-:W-:Y:S03]  /*4070*/  STL.64 [R1+0x6d8], R130 ;  /* 0x0006d88201007387 */ /* 0x000fe60000100a00 */
[C---:B--2---:R-:W-:Y:S01]  /*4080*/  IMAD.WIDE R128, R10.reuse, 0x2, R152 ;  /* 0x000000020a807825 */ /* 0x044fe200078e0298 */
[----:B------:R0:W-:Y:S03]  /*4090*/  STL.64 [R1+0x6d0], R126 ;  /* 0x0006d07e01007387 */ /* 0x0001e60000100a00 */
[----:B------:R-:W-:Y:S01]  /*40a0*/  IMAD.WIDE R8, R10, 0x2, R154 ;  /* 0x000000020a087825 */ /* 0x000fe200078e029a */
[----:B------:R-:W-:Y:S04]  /*40b0*/  STL.64 [R1+0x6c8], R128 ;  /* 0x0006c88001007387 */ /* 0x000fe80000100a00 */
[----:B------:R1:W-:Y:S01]  /*40c0*/  STL.64 [R1+0x6c0], R8 ;  /* 0x0006c00801007387 */ /* 0x0003e20000100a00 */
[----:B0-----:R-:W-:-:S04]  /*40d0*/  IMAD.WIDE R126, R11, 0x2, R152 ;  /* 0x000000020b7e7825 */ /* 0x001fc800078e0298 */
[----:B------:R-:W-:Y:S01]  /*40e0*/  IMAD.WIDE R10, R11, 0x2, R154 ;  /* 0x000000020b0a7825 */ /* 0x000fe200078e029a */
[----:B------:R0:W-:Y:S03]  /*40f0*/  STL.64 [R1+0x6b8], R126 ;  /* 0x0006b87e01007387 */ /* 0x0001e60000100a00 */
[C---:B-1----:R-:W-:Y:S01]  /*4100*/  IMAD.WIDE R8, R12.reuse, 0x2, R152 ;  /* 0x000000020c087825 */ /* 0x042fe200078e0298 */
[----:B------:R1:W-:Y:S04]  /*4110*/  STL.64 [R1+0x6b0], R10 ;  /* 0x0006b00a01007387 */ /* 0x0003e80000100a00 */
[----:B------:R2:W-:Y:S01]  /*4120*/  STL.64 [R1+0x6a8], R8 ;  /* 0x0006a80801007387 */ /* 0x0005e20000100a00 */
[----:B0-----:R-:W-:-:S04]  /*4130*/  IMAD.WIDE R126, R12, 0x2, R154 ;  /* 0x000000020c7e7825 */ /* 0x001fc800078e029a */
[C---:B-1----:R-:W-:Y:S01]  /*4140*/  IMAD.WIDE R10, R13.reuse, 0x2, R152 ;  /* 0x000000020d0a7825 */ /* 0x042fe200078e0298 */
[----:B------:R-:W-:Y:S03]  /*4150*/  STL.64 [R1+0x6a0], R126 ;  /* 0x0006a07e01007387 */ /* 0x000fe60000100a00 */
[----:B--2---:R-:W-:Y:S01]  /*4160*/  IMAD.WIDE R8, R13, 0x2, R154 ;  /* 0x000000020d087825 */ /* 0x004fe200078e029a */
[----:B------:R0:W-:Y:S03]  /*4170*/  STL.64 [R1+0x698], R10 ;  /* 0x0006980a01007387 */ /* 0x0001e60000100a00 */
[C---:B------:R-:W-:Y:S01]  /*4180*/  IMAD.WIDE R12, R14.reuse, 0x2, R152 ;  /* 0x000000020e0c7825 */ /* 0x040fe200078e0298 */
        /* <DEDUP_REMOVED lines=10> */
[----:B------:R0:W-:Y:S03]  /*4230*/  STL.64 [R1+0x668], R10 ;  /* 0x0006680a01007387 */ /* 0x0001e60000100a00 */
[C---:B--2---:R-:W-:Y:S01]  /*4240*/  IMAD.WIDE R12, R17.reuse, 0x2, R152 ;  /* 0x00000002110c7825 */ /* 0x044fe200078e0298 */
        /* <DEDUP_REMOVED lines=178> */
[----:B------:R2:W-:Y:S04]  /*4d70*/  STL.64 [R1+0x398], R10 ;  /* 0x0003980a01007387 */ /* 0x0005e80000100a00 */
[----:B------:R2:W-:Y:S02]  /*4d80*/  STL.64 [R1+0x390], R8 ;  /* 0x0003900801007387 */ /* 0x0005e40000100a00 */
.L_x_1:
[----:B------:R-:W3:Y:S04]  /*4d90*/  LDL.64 R28, [R1+0x700] ;  /* 0x00070000011c7983 */ /* 0x000ee80000100a00 */
[----:B------:R-:W4:Y:S04]  /*4da0*/  LDL.64 R14, [R1+0x6e8] ;  /* 0x0006e800010e7983 */ /* 0x000f280000100a00 */
[----:B------:R-:W5:Y:S04]  /*4db0*/  LDL.64 R34, [R1+0x6e0] ;  /* 0x0006e00001227983 */ /* 0x000f680000100a00 */
[----:B------:R-:W5:Y:S04]  /*4dc0*/  LDL.64 R22, [R1+0x6f8] ;  /* 0x0006f80001167983 */ /* 0x000f680000100a00 */
[----:B------:R-:W5:Y:S04]  /*4dd0*/  LDL.64 R26, [R1+0x6c0] ;  /* 0x0006c000011a7983 */ /* 0x000f680000100a00 */
[----:B------:R-:W5:Y:S04]  /*4de0*/  LDL.64 R30, [R1+0x6d0] ;  /* 0x0006d000011e7983 */ /* 0x000f680000100a00 */
[----:B------:R-:W5:Y:S04]  /*4df0*/  LDL.64 R32, [R1+0x6d8] ;  /* 0x0006d80001207983 */ /* 0x000f680000100a00 */
[----:B------:R-:W5:Y:S04]  /*4e00*/  LDL.64 R24, [R1+0x6b8] ;  /* 0x0006b80001187983 */ /* 0x000f680000100a00 */
[----:B--2---:R-:W2:Y:S04]  /*4e10*/  LDL.64 R8, [R1+0x708] ;  /* 0x0007080001087983 */ /* 0x004ea80000100a00 */
[----:B------:R-:W2:Y:S04]  /*4e20*/  LDL.64 R16, [R1+0x6f0] ;  /* 0x0006f00001107983 */ /* 0x000ea80000100a00 */
[----:B------:R-:W2:Y:S01]  /*4e30*/  LDL.64 R18, [R1+0x6c8] ;  /* 0x0006c80001127983 */ /* 0x000ea20000100a00 */
[C---:B------:R-:W-:Y:S01]  /*4e40*/  IMAD.WIDE R10, R6.reuse, 0x2, R154 ;  /* 0x00000002060a7825 */ /* 0x040fe200078e029a */
[----:B------:R-:W0:Y:S02]  /*4e50*/  LDC R173, c[0x0][0x254] ;  /* 0x00009500ffad7b82 */ /* 0x000e240000000800 */
[----:B------:R1:W-:Y:S04]  /*4e60*/  STL [R1+0x718], R183 ;  /* 0x000718b701007387 */ /* 0x0003e80000100800 */
[----:B------:R-:W2:Y:S04]  /*4e70*/  LDL.64 R40, [R1+0x6a8] ;  /* 0x0006a80001287983 */ /* 0x000ea80000100a00 */
[----:B------:R-:W2:Y:S01]  /*4e80*/  LDL.64 R20, [R1+0x6b0] ;  /* 0x0006b00001147983 */ /* 0x000ea20000100a00 */
[----:B------:R-:W-:-:S03]  /*4e90*/  IMAD.WIDE R12, R6, 0x2, R152 ;  /* 0x00000002060c7825 */ /* 0x000fc600078e0298 */
[----:B------:R5:W2:Y:S04]  /*4ea0*/  LDG.E.U16 R170, desc[UR10][R10.64] ;  /* 0x0000000a0aaa7981 */ /* 0x000aa8000c1e1500 */
[----:B------:R5:W2:Y:S04]  /*4eb0*/  LDG.E.U16 R171, desc[UR10][R12.64] ;  /* 0x0000000a0cab7981 */ /* 0x000aa8000c1e1500 */
[----:B------:R-:W2:Y:S04]  /*4ec0*/  LDL.64 R36, [R1+0x6a0] ;  /* 0x0006a00001247983 */ /* 0x000ea80000100a00 */
        /* <DEDUP_REMOVED lines=15> */
[----:B-1----:R-:W2:Y:S04]  /*4fc0*/  LDL.64 R182, [R1+0x4e8] ;  /* 0x0004e80001b67983 */ /* 0x002ea80000100a00 */
        /* <DEDUP_REMOVED lines=8> */
[----:B------:R-:W2:Y:S01]  /*5050*/  LDL.64 R202, [R1+0x468] ;  /* 0x0004680001ca7983 */ /* 0x000ea20000100a00 */
[----:B---3--:R-:W-:-:S03]  /*5060*/  IMAD.WIDE R166, R6, 0x2, R28 ;  /* 0x0000000206a67825 */ /* 0x008fc600078e021c */
[----:B------:R-:W3:Y:S01]  /*5070*/  LDL.64 R192, [R1+0x408] ;  /* 0x0004080001c07983 */ /* 0x000ee20000100a00 */
[----:B----4-:R-:W-:-:S03]  /*5080*/  IMAD.WIDE R14, R6, 0x2, R14 ;  /* 0x00000002060e7825 */ /* 0x010fc600078e020e */
[----:B------:R-:W4:Y:S01]  /*5090*/  LDL.64 R28, [R1+0x698] ;  /* 0x00069800011c7983 */ /* 0x000f220000100a00 */
[----:B-----5:R-:W-:-:S03]  /*50a0*/  IMAD.WIDE R10, R6, 0x2, R34 ;  /* 0x00000002060a7825 */ /* 0x020fc600078e0222 */
[----:B------:R1:W5:Y:S01]  /*50b0*/  LDG.E.U16 R133, desc[UR10][R14.64] ;  /* 0x0000000a0e857981 */ /* 0x000362000c1e1500 */
[----:B------:R-:W-:-:S03]  /*50c0*/  IMAD.WIDE R12, R6, 0x2, R22 ;  /* 0x00000002060c7825 */ /* 0x000fc600078e0216 */
[----:B------:R-:W3:Y:S04]  /*50d0*/  LDL.64 R34, [R1+0x688] ;  /* 0x0006880001227983 */ /* 0x000ee80000100a00 */
[----:B------:R-:W5:Y:S01]  /*50e0*/  LDL.64 R22, [R1+0x690] ;  /* 0x0006900001167983 */ /* 0x000f620000100a00 */
[----:B-1----:R-:W-:-:S03]  /*50f0*/  IMAD.WIDE R14, R6, 0x2, R26 ;  /* 0x00000002060e7825 */ /* 0x002fc600078e021a */
[----:B------:R1:W5:Y:S04]  /*5100*/  LDG.E.U16 R132, desc[UR10][R10.64] ;  /* 0x0000000a0a847981 */ /* 0x000368000c1e1500 */
[----:B------:R-:W5:Y:S04]  /*5110*/  LDL.64 R26, [R1+0x668] ;  /* 0x00066800011a7983 */ /* 0x000f680000100a00 */
[----:B------:R0:W5:Y:S01]  /*5120*/  LDG.E.U16 R143, desc[UR10][R12.64] ;  /* 0x0000000a0c8f7981 */ /* 0x000162000c1e1500 */
[----:B-1----:R-:W-:-:S03]  /*5130*/  IMAD.WIDE R10, R6, 0x2, R30 ;  /* 0x00000002060a7825 */ /* 0x002fc600078e021e */
[----:B------:R-:W5:Y:S01]  /*5140*/  LDL.64 R30, [R1+0x670] ;  /* 0x00067000011e7983 */ /* 0x000f620000100a00 */
[----:B--2---:R-:W-:-:S03]  /*5150*/  IMAD.WIDE R16, R6, 0x2, R16 ;  /* 0x0000000206107825 */ /* 0x004fc600078e0210 */
[----:B------:R-:W2:Y:S01]  /*5160*/  LDG.E.U16 R122, desc[UR10][R10.64] ;  /* 0x0000000a0a7a7981 */ /* 0x000ea2000c1e1500 */
[----:B0-----:R-:W-:-:S03]  /*5170*/  IMAD.WIDE R12, R6, 0x2, R32 ;  /* 0x00000002060c7825 */ /* 0x001fc600078e0220 */
[----:B------:R-:W2:Y:S04]  /*5180*/  LDG.E.U16 R142, desc[UR10][R16.64] ;  /* 0x0000000a108e7981 */ /* 0x000ea8000c1e1500 */
[----:B------:R-:W2:Y:S04]  /*5190*/  LDL.64 R32, [R1+0x680] ;  /* 0x0006800001207983 */ /* 0x000ea80000100a00 */
[----:B------:R0:W2:Y:S04]  /*51a0*/  LDG.E.U16 R123, desc[UR10][R12.64] ;  /* 0x0000000a0c7b7981 */ /* 0x0000a8000c1e1500 */
[----:B------:R-:W2:Y:S01]  /*51b0*/  LDG.E.U16 R112, desc[UR10][R14.64] ;  /* 0x0000000a0e707981 */ /* 0x000ea2000c1e1500 */
[----:B------:R-:W-:-:S02]  /*51c0*/  IMAD.SHL.U32 R0, R173, 0x2, RZ ;  /* 0x00000002ad007824 */ /* 0x000fc400078e00ff */
[C---:B------:R-:W-:Y:S01]  /*51d0*/  IMAD.WIDE R8, R6.reuse, 0x2, R8 ;  /* 0x0000000206087825 */ /* 0x040fe200078e0208 */
[----:B------:R-:W2:Y:S03]  /*51e0*/  LDL.64 R194, [R1+0x400] ;  /* 0x0004000001c27983 */ /* 0x000ea60000100a00 */
[C---:B0-----:R-:W-:Y:S01]  /*51f0*/  IMAD.WIDE R12, R6.reuse, 0x2, R24 ;  /* 0x00000002060c7825 */ /* 0x041fe200078e0218 */
[----:B------:R-:W2:Y:S04]  /*5200*/  LDG.E.U16 R166, desc[UR10][R166.64] ;  /* 0x0000000aa6a67981 */ /* 0x000ea8000c1e1500 */
[----:B------:R-:W2:Y:S04]  /*5210*/  LDL.64 R24, [R1+0x660] ;  /* 0x0006600001187983 */ /* 0x000ea80000100a00 */
[----:B------:R0:W2:Y:S01]  /*5220*/  LDG.E.U16 R39, desc[UR10][R12.64] ;  /* 0x0000000a0c277981 */ /* 0x0000a2000c1e1500 */
[----:B------:R-:W-:-:S03]  /*5230*/  IMAD.WIDE R16, R6, 0x2, R18 ;  /* 0x0000000206107825 */ /* 0x000fc600078e0212 */
[----:B------:R-:W2:Y:S01]  /*5240*/  LDL.64 R18, [R1+0x678] ;  /* 0x0006780001127983 */ /* 0x000ea20000100a00 */
[----:B------:R-:W-:-:S03]  /*5250*/  IMAD.WIDE R10, R6, 0x2, R20 ;  /* 0x00000002060a7825 */ /* 0x000fc600078e0214 */
[----:B------:R-:W2:Y:S01]  /*5260*/  LDL.64 R20, [R1+0x658] ;  /* 0x0006580001147983 */ /* 0x000ea20000100a00 */
[----:B0-----:R-:W-:-:S03]  /*5270*/  IMAD.WIDE R12, R6, 0x2, R40 ;  /* 0x00000002060c7825 */ /* 0x001fc600078e0228 */
[----:B------:R-:W2:Y:S04]  /*5280*/  LDL.64 R40, [R1+0x620] ;  /* 0x0006200001287983 */ /* 0x000ea80000100a00 */
[----:B------:R0:W2:Y:S04]  /*5290*/  LDG.E.U16 R113, desc[UR10][R16.64] ;  /* 0x0000000a10717981 */ /* 0x0000a8000c1e1500 */
[----:B------:R-:W2:Y:S04]  /*52a0*/  LDG.E.U16 R38, desc[UR10][R10.64] ;  /* 0x0000000a0a267981 */ /* 0x000ea8000c1e1500 */
[----:B------:R-:W2:Y:S01]  /*52b0*/  LDG.E.U16 R8, desc[UR10][R8.64] ;  /* 0x0000000a08087981 */ /* 0x000ea2000c1e1500 */
[----:B0-----:R-:W-:-:S03]  /*52c0*/  IMAD.WIDE R16, R6, 0x2, R36 ;  /* 0x0000000206107825 */ /* 0x001fc600078e0224 */
        /* <DEDUP_REMOVED lines=10> */
[----:B------:R-:W0:Y:S03]  /*5370*/  S2R R252, SR_TID.X ;  /* 0x0000000000fc7919 */ /* 0x000e260000002100 */
[----:B------:R-:W2:Y:S04]  /*5380*/  LDL.64 R244, [R1+0x360] ;  /* 0x0003600001f47983 */ /* 0x000ea80000100a00 */
[----:B------:R-:W2:Y:S04]  /*5390*/  LDL.64 R240, [R1+0x358] ;  /* 0x0003580001f07983 */ /* 0x000ea80000100a00 */
[----:B------:R-:W2:Y:S01]  /*53a0*/  LDL.64 R236, [R1+0x350] ;  /* 0x0003500001ec7983 */ /* 0x000ea20000100a00 */
[----:B----4-:R-:W-:-:S03]  /*53b0*/  IMAD.WIDE R14, R6, 0x2, R28 ;  /* 0x00000002060e7825 */ /* 0x010fc600078e021c */
[----:B------:R3:W4:Y:S04]  /*53c0*/  LDG.E.U16 R29, desc[UR10][R12.64] ;  /* 0x0000000a0c1d7981 */ /* 0x000728000c1e1500 */
[----:B------:R-:W4:Y:S01]  /*53d0*/  LDG.E.U16 R28, desc[UR10][R16.64] ;  /* 0x0000000a101c7981 */ /* 0x000f22000c1e1500 */
[----:B---3--:R-:W-:-:S03]  /*53e0*/  IMAD.WIDE R12, R6, 0x2, R34 ;  /* 0x00000002060c7825 */ /* 0x008fc600078e0222 */
[----:B------:R-:W3:Y:S01]  /*53f0*/  LDL.64 R34, [R1+0x618] ;  /* 0x0006180001227983 */ /* 0x000ee20000100a00 */
[----:B-----5:R-:W-:-:S03]  /*5400*/  IMAD.WIDE R10, R6, 0x2, R22 ;  /* 0x00000002060a7825 */ /* 0x020fc600078e0216 */
[----:B------:R-:W5:Y:S04]  /*5410*/  LDL.64 R22, [R1+0x638] ;  /* 0x0006380001167983 */ /* 0x000f680000100a00 */
[----:B------:R1:W4:Y:S04]  /*5420*/  LDG.E.U16 R151, desc[UR10][R12.64] ;  /* 0x0000000a0c977981 */ /* 0x000328000c1e1500 */
[----:B------:R0:W4:Y:S04]  /*5430*/  LDG.E.U16 R17, desc[UR10][R14.64] ;  /* 0x0000000a0e117981 */ /* 0x000128000c1e1500 */
[----:B------:R2:W4:Y:S01]  /*5440*/  LDG.E.U16 R16, desc[UR10][R10.64] ;  /* 0x0000000a0a107981 */ /* 0x000522000c1e1500 */
[----:B-1----:R-:W-:-:S03]  /*5450*/  IMAD.WIDE R12, R6, 0x2, R26 ;  /* 0x00000002060c7825 */ /* 0x002fc600078e021a */
[----:B------:R-:W3:Y:S01]  /*5460*/  LDL.64 R26, [R1+0x610] ;  /* 0x00061000011a7983 */ /* 0x000ee20000100a00 */
[----:B0-----:R-:W-:-:S03]  /*5470*/  IMAD.WIDE R14, R6, 0x2, R30 ;  /* 0x00000002060e7825 */ /* 0x001fc600078e021e */
[----:B------:R-:W4:Y:S01]  /*5480*/  LDL.64 R30, [R1+0x5f8] ;  /* 0x0005f800011e7983 */ /* 0x000f220000100a00 */
[----:B--2---:R-:W-:-:S03]  /*5490*/  IMAD.WIDE R10, R6, 0x2, R32 ;  /* 0x00000002060a7825 */ /* 0x004fc600078e0220 */
[----:B------:R-:W2:Y:S04]  /*54a0*/  LDL.64 R32, [R1+0x608] ;  /* 0x0006080001207983 */ /* 0x000ea80000100a00 */
[----:B------:R0:W2:Y:S04]  /*54b0*/  LDG.E.U16 R150, desc[UR10][R10.64] ;  /* 0x0000000a0a967981 */ /* 0x0000a8000c1e1500 */
[----:B------:R1:W2:Y:S04]  /*54c0*/  LDG.E.U16 R140, desc[UR10][R14.64] ;  /* 0x0000000a0e8c7981 */ /* 0x0002a8000c1e1500 */
[----:B------:R1:W2:Y:S01]  /*54d0*/  LDG.E.U16 R131, desc[UR10][R12.64] ;  /* 0x0000000a0c837981 */ /* 0x0002a2000c1e1500 */
[----:B0-----:R-:W-:-:S03]  /*54e0*/  IMAD.WIDE R10, R6, 0x2, R24 ;  /* 0x00000002060a7825 */ /* 0x001fc600078e0218 */
[----:B------:R-:W2:Y:S01]  /*54f0*/  LDL.64 R24, [R1+0x5f0] ;  /* 0x0005f00001187983 */ /* 0x000ea20000100a00 */
[----:B-1----:R-:W-:-:S03]  /*5500*/  IMAD.WIDE R14, R6, 0x2, R46 ;  /* 0x00000002060e7825 */ /* 0x002fc600078e022e */
[----:B------:R-:W2:Y:S04]  /*5510*/  LDG.E.U16 R130, desc[UR10][R10.64] ;  /* 0x0000000a0a827981 */ /* 0x000ea8000c1e1500 */
[----:B------:R0:W2:Y:S01]  /*5520*/  LDG.E.U16 R47, desc[UR10][R14.64] ;  /* 0x0000000a0e2f7981 */ /* 0x0000a2000c1e1500 */
[----:B------:R-:W-:-:S04]  /*5530*/  IMAD.WIDE R18, R6, 0x2, R18 ;  /* 0x0000000206127825 */ /* 0x000fc800078e0212 */
[C---:B------:R-:W-:Y:S01]  /*5540*/  IMAD.WIDE R12, R6.reuse, 0x2, R20 ;  /* 0x00000002060c7825 */ /* 0x040fe200078e0214 */
[----:B------:R1:W2:Y:S03]  /*5550*/  LDG.E.U16 R141, desc[UR10][R18.64] ;  /* 0x0000000a128d7981 */ /* 0x0002a6000c1e1500 */
[C---:B0-----:R-:W-:Y:S01]  /*5560*/  IMAD.WIDE R14, R6.reuse, 0x2, R40 ;  /* 0x00000002060e7825 */ /* 0x041fe200078e0228 */
[----:B------:R-:W2:Y:S04]  /*5570*/  LDL.64 R20, [R1+0x600] ;  /* 0x0006000001147983 */ /* 0x000ea80000100a00 */
[----:B------:R-:W2:Y:S01]  /*5580*/  LDL.64 R40, [R1+0x5c8] ;  /* 0x0005c80001287983 */ /* 0x000ea20000100a00 */
[----:B-1----:R-:W-:-:S03]  /*5590*/  IMAD.WIDE R18, R6, 0x2, R114 ;  /* 0x0000000206127825 */ /* 0x002fc600078e0272 */
[----:B------:R-:W2:Y:S01]  /*55a0*/  LDL.64 R114, [R1+0x5d8] ;  /* 0x0005d80001727983 */ /* 0x000ea20000100a00 */
[----:B------:R-:W-:-:S03]  /*55b0*/  IMAD.WIDE R10, R6, 0x2, R44 ;  /* 0x00000002060a7825 */ /* 0x000fc600078e022c */
[----:B------:R-:W2:Y:S04]  /*55c0*/  LDG.E.U16 R121, desc[UR10][R12.64] ;  /* 0x0000000a0c797981 */ /* 0x000ea8000c1e1500 */
[----:B------:R0:W2:Y:S04]  /*55d0*/  LDG.E.U16 R46, desc[UR10][R10.64] ;  /* 0x0000000a0a2e7981 */ /* 0x0000a8000c1e1500 */
[----:B------:R1:W2:Y:S04]  /*55e0*/  LDG.E.U16 R120, desc[UR10][R18.64] ;  /* 0x0000000a12787981 */ /* 0x0002a8000c1e1500 */
[----:B------:R-:W2:Y:S01]  /*55f0*/  LDL.64 R44, [R1+0x5d0] ;  /* 0x0005d000012c7983 */ /* 0x000ea20000100a00 */
[----:B0-----:R-:W-:-:S04]  /*5600*/  IMAD.WIDE R10, R6, 0x2, R36 ;  /* 0x00000002060a7825 */ /* 0x001fc800078e0224 */
[C---:B-1----:R-:W-:Y:S01]  /*5610*/  IMAD.WIDE R18, R6.reuse, 0x2, R42 ;  /* 0x0000000206127825 */ /* 0x042fe200078e022a */
[----:B------:R3:W2:Y:S04]  /*5620*/  LDG.E.U16 R36, desc[UR10][R10.64] ;  /* 0x0000000a0a247981 */ /* 0x0006a8000c1e1500 */
[----:B------:R-:W2:Y:S01]  /*5630*/  LDL.64 R42, [R1+0x5a0] ;  /* 0x0005a000012a7983 */ /* 0x000ea20000100a00 */
[----:B-----5:R-:W-:-:S03]  /*5640*/  IMAD.WIDE R12, R6, 0x2, R22 ;  /* 0x00000002060c7825 */ /* 0x020fc600078e0216 */
[----:B------:R-:W5:Y:S04]  /*5650*/  LDL.64 R22, [R1+0x5e0] ;  /* 0x0005e00001167983 */ /* 0x000f680000100a00 */
[----:B------:R0:W5:Y:S01]  /*5660*/  LDG.E.U16 R37, desc[UR10][R12.64] ;  /* 0x0000000a0c257981 */ /* 0x000162000c1e1500 */
[----:B---3--:R-:W-:-:S03]  /*5670*/  IMAD.WIDE R10, R6, 0x2, R26 ;  /* 0x00000002060a7825 */ /* 0x008fc600078e021a */
[----:B------:R4:W3:Y:S01]  /*5680*/  LDG.E.U16 R27, desc[UR10][R18.64] ;  /* 0x0000000a121b7981 */ /* 0x0008e2000c1e1500 */
[----:B0-----:R-:W-:-:S03]  /*5690*/  IMAD.WIDE R12, R6, 0x2, R34 ;  /* 0x00000002060c7825 */ /* 0x001fc600078e0222 */
[----:B------:R-:W3:Y:S04]  /*56a0*/  LDL.64 R34, [R1+0x5c0] ;  /* 0x0005c00001227983 */ /* 0x000ee80000100a00 */
[----:B------:R-:W3:Y:S01]  /*56b0*/  LDG.E.U16 R26, desc[UR10][R14.64] ;  /* 0x0000000a0e1a7981 */ /* 0x000ee2000c1e1500 */
[----:B----4-:R-:W-:-:S03]  /*56c0*/  IMAD.WIDE R18, R6, 0x2, R30 ;  /* 0x0000000206127825 */ /* 0x010fc600078e021e */
[----:B------:R-:W4:Y:S04]  /*56d0*/  LDL.64 R30, [R1+0x5b0] ;  /* 0x0005b000011e7983 */ /* 0x000f280000100a00 */
[----:B------:R-:W4:Y:S04]  /*56e0*/  LDG.E.U16 R139, desc[UR10][R18.64] ;  /* 0x0000000a128b7981 */ /* 0x000f28000c1e1500 */
[----:B------:R2:W4:Y:S04]  /*56f0*/  LDG.E.U16 R14, desc[UR10][R10.64] ;  /* 0x0000000a0a0e7981 */ /* 0x000528000c1e1500 */
[----:B------:R0:W4:Y:S01]  /*5700*/  LDG.E.U16 R15, desc[UR10][R12.64] ;  /* 0x0000000a0c0f7981 */ /* 0x000122000c1e1500 */
[----:B--2---:R-:W-:-:S03]  /*5710*/  IMAD.WIDE R10, R6, 0x2, R24 ;  /* 0x00000002060a7825 */ /* 0x004fc600078e0218 */
[----:B------:R-:W2:Y:S01]  /*5720*/  LDL.64 R24, [R1+0x598] ;  /* 0x0005980001187983 */ /* 0x000ea20000100a00 */
[----:B0-----:R-:W-:-:S03]  /*5730*/  IMAD.WIDE R12, R6, 0x2, R32 ;  /* 0x00000002060c7825 */ /* 0x001fc600078e0220 */
[----:B------:R-:W2:Y:S04]  /*5740*/  LDG.E.U16 R138, desc[UR10][R10.64] ;  /* 0x0000000a0a8a7981 */ /* 0x000ea8000c1e1500 */
[----:B------:R0:W2:Y:S04]  /*5750*/  LDG.E.U16 R149, desc[UR10][R12.64] ;  /* 0x0000000a0c957981 */ /* 0x0000a8000c1e1500 */
[----:B------:R-:W2:Y:S01]  /*5760*/  LDL.64 R32, [R1+0x5b8] ;  /* 0x0005b80001207983 */ /* 0x000ea20000100a00 */
[----:B0-----:R-:W-:-:S03]  /*5770*/  IMAD.WIDE R12, R6, 0x2, R116 ;  /* 0x00000002060c7825 */ /* 0x001fc600078e0274 */
[----:B------:R-:W2:Y:S04]  /*5780*/  LDL.64 R116, [R1+0x560] ;  /* 0x0005600001747983 */ /* 0x000ea80000100a00 */
[----:B------:R0:W2:Y:S01]  /*5790*/  LDG.E.U16 R129, desc[UR10][R12.64] ;  /* 0x0000000a0c817981 */ /* 0x0000a2000c1e1500 */
[----:B------:R-:W-:-:S05]  /*57a0*/  IMAD.WIDE R20, R6, 0x2, R20 ;  /* 0x0000000206147825 */ /* 0x000fca00078e0214 */
[----:B------:R1:W2:Y:S01]  /*57b0*/  LDG.E.U16 R148, desc[UR10][R20.64] ;  /* 0x0000000a14947981 */ /* 0x0002a2000c1e1500 */
[----:B0-----:R-:W-:-:S03]  /*57c0*/  IMAD.WIDE R12, R6, 0x2, R40 ;  /* 0x00000002060c7825 */ /* 0x001fc600078e0228 */
[----:B------:R-:W2:Y:S01]  /*57d0*/  LDL.64 R40, [R1+0x550] ;  /* 0x0005500001287983 */ /* 0x000ea20000100a00 */
[----:B-1----:R-:W-:-:S03]  /*57e0*/  IMAD.WIDE R20, R6, 0x2, R114 ;  /* 0x0000000206147825 */ /* 0x002fc600078e0272 */
[----:B------:R-:W2:Y:S01]  /*57f0*/  LDL.64 R114, [R1+0x558] ;  /* 0x0005580001727983 */ /* 0x000ea20000100a00 */
[----:B------:R-:W-:-:S03]  /*5800*/  IMAD.WIDE R18, R6, 0x2, R44 ;  /* 0x0000000206127825 */ /* 0x000fc600078e022c */
[----:B------:R-:W2:Y:S04]  /*5810*/  LDG.E.U16 R45, desc[UR10][R12.64] ;  /* 0x0000000a0c2d7981 */ /* 0x000ea8000c1e1500 */
[----:B------:R-:W2:Y:S04]  /*5820*/  LDG.E.U16 R118, desc[UR10][R18.64] ;  /* 0x0000000a12767981 */ /* 0x000ea8000c1e1500 */
[----:B------:R-:W2:Y:S01]  /*5830*/  LDG.E.U16 R119, desc[UR10][R20.64] ;  /* 0x0000000a14777981 */ /* 0x000ea2000c1e1500 */
[----:B-----5:R-:W-:-:S03]  /*5840*/  IMAD.WIDE R10, R6, 0x2, R22 ;  /* 0x00000002060a7825 */ /* 0x020fc600078e0216 */
[----:B------:R-:W5:Y:S04]  /*5850*/  LDL.64 R22, [R1+0x588] ;  /* 0x0005880001167983 */ /* 0x000f680000100a00 */
[----:B------:R3:W5:Y:S02]  /*5860*/  LDG.E.U16 R128, desc[UR10][R10.64] ;  /* 0x0000000a0a807981 */ /* 0x000764000c1e1500 */
[----:B---3--:R-:W-:-:S04]  /*5870*/  IMAD.WIDE R10, R6, 0x2, R34 ;  /* 0x00000002060a7825 */ /* 0x008fc800078e0222 */
[C---:B------:R-:W-:Y:S01]  /*5880*/  IMAD.WIDE R18, R6.reuse, 0x2, R124 ;  /* 0x0000000206127825 */ /* 0x040fe200078e027c */
[----:B------:R2:W3:Y:S03]  /*5890*/  LDG.E.U16 R44, desc[UR10][R10.64] ;  /* 0x0000000a0a2c7981 */ /* 0x0004e6000c1e1500 */
[C---:B----4-:R-:W-:Y:S01]  /*58a0*/  IMAD.WIDE R34, R6.reuse, 0x2, R30 ;  /* 0x0000000206227825 */ /* 0x050fe200078e021e */
[----:B------:R-:W4:Y:S04]  /*58b0*/  LDL.64 R124, [R1+0x538] ;  /* 0x00053800017c7983 */ /* 0x000f280000100a00 */
[----:B------:R-:W5:Y:S01]  /*58c0*/  LDL.64 R30, [R1+0x548] ;  /* 0x00054800011e7983 */ /* 0x000f620000100a00 */
[----:B------:R-:W-:-:S03]  /*58d0*/  IMAD.WIDE R12, R6, 0x2, R42 ;  /* 0x00000002060c7825 */ /* 0x000fc600078e022a */
[----:B------:R-:W3:Y:S01]  /*58e0*/  LDL.64 R42, [R1+0x540] ;  /* 0x00054000012a7983 */ /* 0x000ee20000100a00 */
[----:B------:R-:W-:-:S03]  /*58f0*/  IMAD.WIDE R20, R6, 0x2, R144 ;  /* 0x0000000206147825 */ /* 0x000fc600078e0290 */
[----:B------:R-:W3:Y:S04]  /*5900*/  LDG.E.U16 R34, desc[UR10][R34.64] ;  /* 0x0000000a22227981 */ /* 0x000ee8000c1e1500 */
[----:B------:R-:W3:Y:S01]  /*5910*/  LDL.64 R144, [R1+0x518] ;  /* 0x0005180001907983 */ /* 0x000ee20000100a00 */
[----:B--2---:R-:W-:-:S03]  /*5920*/  IMAD.WIDE R10, R6, 0x2, R24 ;  /* 0x00000002060a7825 */ /* 0x004fc600078e0218 */
[----:B------:R0:W2:Y:S04]  /*5930*/  LDG.E.U16 R25, desc[UR10][R18.64] ;  /* 0x0000000a12197981 */ /* 0x0000a8000c1e1500 */
[----:B------:R-:W2:Y:S04]  /*5940*/  LDG.E.U16 R24, desc[UR10][R12.64] ;  /* 0x0000000a0c187981 */ /* 0x000ea8000c1e1500 */
[----:B------:R-:W2:Y:S01]  /*5950*/  LDG.E.U16 R35, desc[UR10][R20.64] ;  /* 0x0000000a14237981 */ /* 0x000ea2000c1e1500 */
[----:B0-----:R-:W-:-:S03]  /*5960*/  IMAD.WIDE R18, R6, 0x2, R146 ;  /* 0x0000000206127825 */ /* 0x001fc600078e0292 */
[----:B------:R0:W2:Y:S04]  /*5970*/  LDG.E.U16 R13, desc[UR10][R10.64] ;  /* 0x0000000a0a0d7981 */ /* 0x0000a8000c1e1500 */
[----:B------:R1:W2:Y:S01]  /*5980*/  LDG.E.U16 R12, desc[UR10][R18.64] ;  /* 0x0000000a120c7981 */ /* 0x0002a2000c1e1500 */
[----:B0-----:R-:W-:-:S04]  /*5990*/  IMAD.WIDE R10, R6, 0x2, R136 ;  /* 0x00000002060a7825 */ /* 0x001fc800078e0288 */
[C---:B-1----:R-:W-:Y:S01]  /*59a0*/  IMAD.WIDE R18, R6.reuse, 0x2, R134 ;  /* 0x0000000206127825 */ /* 0x042fe200078e0286 */
[----:B------:R-:W2:Y:S04]  /*59b0*/  LDG.E.U16 R137, desc[UR10][R10.64] ;  /* 0x0000000a0a897981 */ /* 0x000ea8000c1e1500 */
[----:B------:R0:W2:Y:S04]  /*59c0*/  LDG.E.U16 R136, desc[UR10][R18.64] ;  /* 0x0000000a12887981 */ /* 0x0000a8000c1e1500 */
[----:B------:R-:W2:Y:S01]  /*59d0*/  LDL.64 R134, [R1+0x4f8] ;  /* 0x0004f80001867983 */ /* 0x000ea20000100a00 */
[----:B0-----:R-:W-:-:S03]  /*59e0*/  IMAD.WIDE R18, R6, 0x2, R40 ;  /* 0x0000000206127825 */ /* 0x001fc600078e0228 */
[----:B------:R-:W2:Y:S01]  /*59f0*/  LDL.64 R40, [R1+0x508] ;  /* 0x0005080001287983 */ /* 0x000ea20000100a00 */
[----:B------:R-:W-:-:S03]  /*5a00*/  IMAD.WIDE R20, R6, 0x2, R114 ;  /* 0x0000000206147825 */ /* 0x000fc600078e0272 */
[----:B------:R-:W2:Y:S01]  /*5a10*/  LDL.64 R114, [R1+0x510] ;  /* 0x0005100001727983 */ /* 0x000ea20000100a00 */
[----:B------:R-:W-:-:S05]  /*5a20*/  IMAD.WIDE R10, R6, 0x2, R126 ;  /* 0x00000002060a7825 */ /* 0x000fca00078e027e */
[----:B------:R5:W2:Y:S02]  /*5a30*/  LDG.E.U16 R127, desc[UR10][R10.64] ;  /* 0x0000000a0a7f7981 */ /* 0x000aa4000c1e1500 */
[C---:B-----5:R-:W-:Y:S02]  /*5a40*/  IMAD.WIDE R10, R6.reuse, 0x2, R30 ;  /* 0x00000002060a7825 */ /* 0x060fe400078e021e */
[----:B------:R-:W5:Y:S02]  /*5a50*/  LDL.64 R30, [R1+0x500] ;  /* 0x00050000011e7983 */ /* 0x000f640000100a00 */
[----:B------:R-:W-:-:S05]  /*5a60*/  IMAD.WIDE R22, R6, 0x2, R22 ;  /* 0x0000000206167825 */ /* 0x000fca00078e0216 */
[----:B------:R0:W5:Y:S02]  /*5a70*/  LDG.E.U16 R147, desc[UR10][R22.64] ;  /* 0x0000000a16937981 */ /* 0x000164000c1e1500 */
[C---:B0-----:R-:W-:Y:S02]  /*5a80*/  IMAD.WIDE R22, R6.reuse, 0x2, R116 ;  /* 0x0000000206167825 */ /* 0x041fe400078e0274 */
[----:B------:R-:W5:Y:S04]  /*5a90*/  LDG.E.U16 R117, desc[UR10][R20.64] ;  /* 0x0000000a14757981 */ /* 0x000f68000c1e1500 */
[----:B------:R4:W5:Y:S04]  /*5aa0*/  LDG.E.U16 R126, desc[UR10][R22.64] ;  /* 0x0000000a167e7981 */ /* 0x000968000c1e1500 */
[----:B------:R-:W5:Y:S01]  /*5ab0*/  LDG.E.U16 R116, desc[UR10][R18.64] ;  /* 0x0000000a12747981 */ /* 0x000f62000c1e1500 */
[----:B----4-:R-:W-:-:S03]  /*5ac0*/  IMAD.WIDE R22, R6, 0x2, R124 ;  /* 0x0000000206167825 */ /* 0x010fc600078e027c */
[----:B------:R-:W4:Y:S01]  /*5ad0*/  LDL.64 R124, [R1+0x4f0] ;  /* 0x0004f000017c7983 */ /* 0x000f220000100a00 */
[----:B---3--:R-:W-:-:S03]  /*5ae0*/  IMAD.WIDE R20, R6, 0x2, R42 ;  /* 0x0000000206147825 */ /* 0x008fc600078e022a */
[----:B------:R0:W3:Y:S04]  /*5af0*/  LDG.E.U16 R43, desc[UR10][R10.64] ;  /* 0x0000000a0a2b7981 */ /* 0x0000e8000c1e1500 */
[----:B------:R1:W3:Y:S01]  /*5b00*/  LDG.E.U16 R42, desc[UR10][R20.64] ;  /* 0x0000000a142a7981 */ /* 0x0002e2000c1e1500 */
[----:B0-----:R-:W-:-:S03]  /*5b10*/  IMAD.WIDE R10, R6, 0x2, R158 ;  /* 0x00000002060a7825 */ /* 0x001fc600078e029e */
[----:B------:R-:W3:Y:S01]  /*5b20*/  LDL.64 R158, [R1+0x4c0] ;  /* 0x0004c000019e7983 */ /* 0x000ee20000100a00 */
[----:B-1----:R-:W-:-:S03]  /*5b30*/  IMAD.WIDE R20, R6, 0x2, R156 ;  /* 0x0000000206147825 */ /* 0x002fc600078e029c */
[----:B------:R-:W3:Y:S01]  /*5b40*/  LDL.64 R156, [R1+0x4b0] ;  /* 0x0004b000019c7983 */ /* 0x000ee20000100a00 */
[----:B------:R-:W-:-:S03]  /*5b50*/  IMAD.WIDE R18, R6, 0x2, R160 ;  /* 0x0000000206127825 */ /* 0x000fc600078e02a0 */
[----:B------:R-:W3:Y:S01]  /*5b60*/  LDL.64 R160, [R1+0x498] ;  /* 0x0004980001a07983 */ /* 0x000ee20000100a00 */
[----:B--2---:R-:W-:-:S03]  /*5b70*/  IMAD.WIDE R40, R6, 0x2, R40 ;  /* 0x0000000206287825 */ /* 0x004fc600078e0228 */
[----:B------:R-:W2:Y:S01]  /*5b80*/  LDG.E.U16 R19, desc[UR10][R18.64] ;  /* 0x0000000a12137981 */ /* 0x000ea2000c1e1500 */
[----:B------:R-:W-:-:S03]  /*5b90*/  IMAD.WIDE R32, R6, 0x2, R32 ;  /* 0x0000000206207825 */ /* 0x000fc600078e0220 */
[----:B------:R0:W2:Y:S04]  /*5ba0*/  LDG.E.U16 R146, desc[UR10][R40.64] ;  /* 0x0000000a28927981 */ /* 0x0000a8000c1e1500 */
[----:B------:R-:W2:Y:S01]  /*5bb0*/  LDG.E.U16 R32, desc[UR10][R32.64] ;  /* 0x0000000a20207981 */ /* 0x000ea2000c1e1500 */
[----:B0-----:R-:W-:-:S03]  /*5bc0*/  IMAD.WIDE R40, R6, 0x2, R180 ;  /* 0x0000000206287825 */ /* 0x001fc600078e02b4 */
[----:B------:R-:W2:Y:S04]  /*5bd0*/  LDL.64 R180, [R1+0x490] ;  /* 0x0004900001b47983 */ /* 0x000ea80000100a00 */
[----:B------:R-:W2:Y:S01]  /*5be0*/  LDG.E.U16 R33, desc[UR10][R22.64] ;  /* 0x0000000a16217981 */ /* 0x000ea2000c1e1500 */
[----:B------:R-:W-:-:S03]  /*5bf0*/  IMAD.WIDE R114, R6, 0x2, R114 ;  /* 0x0000000206727825 */ /* 0x000fc600078e0272 */
[----:B------:R0:W2:Y:S04]  /*5c00*/  LDG.E.U16 R23, desc[UR10][R10.64] ;  /* 0x0000000a0a177981 */ /* 0x0000a8000c1e1500 */
[----:B------:R-:W2:Y:S01]  /*5c10*/  LDG.E.U16 R22, desc[UR10][R20.64] ;  /* 0x0000000a14167981 */ /* 0x000ea2000c1e1500 */
[----:B0-----:R-:W-:-:S06]  /*5c20*/  IMAD.WIDE R10, R6, 0x2, R144 ;  /* 0x00000002060a7825 */ /* 0x001fcc00078e0290 */
[----:B------:R-:W2:Y:S04]  /*5c30*/  LDG.E.U16 R11, desc[UR10][R10.64] ;  /* 0x0000000a0a0b7981 */ /* 0x000ea8000c1e1500 */
[----:B------:R0:W2:Y:S02]  /*5c40*/  LDG.E.U16 R10, desc[UR10][R114.64] ;  /* 0x0000000a720a7981 */ /* 0x0000a4000c1e1500 */
[C---:B0-----:R-:W-:Y:S02]  /*5c50*/  IMAD.WIDE R114, R6.reuse, 0x2, R182 ;  /* 0x0000000206727825 */ /* 0x041fe400078e02b6 */
[----:B------:R-:W2:Y:S02]  /*5c60*/  LDL.64 R182, [R1+0x488] ;  /* 0x0004880001b67983 */ /* 0x000ea40000100a00 */
[----:B-----5:R-:W-:-:S05]  /*5c70*/  IMAD.WIDE R30, R6, 0x2, R30 ;  /* 0x00000002061e7825 */ /* 0x020fca00078e021e */
[----:B------:R0:W5:Y:S02]  /*5c80*/  LDG.E.U16 R145, desc[UR10][R30.64] ;  /* 0x0000000a1e917981 */ /* 0x000164000c1e1500 */
[C---:B0-----:R-:W-:Y:S02]  /*5c90*/  IMAD.WIDE R30, R6.reuse, 0x2, R178 ;  /* 0x00000002061e7825 */ /* 0x041fe400078e02b2 */
[----:B------:R-:W5:Y:S02]  /*5ca0*/  LDL.64 R178, [R1+0x480] ;  /* 0x0004800001b27983 */ /* 0x000f640000100a00 */
[----:B------:R-:W-:-:S05]  /*5cb0*/  IMAD.WIDE R20, R6, 0x2, R134 ;  /* 0x0000000206147825 */ /* 0x000fca00078e0286 */
[----:B------:R0:W5:Y:S01]  /*5cc0*/  LDG.E.U16 R135, desc[UR10][R20.64] ;  /* 0x0000000a14877981 */ /* 0x000162000c1e1500 */
[----:B----4-:R-:W-:-:S05]  /*5cd0*/  IMAD.WIDE R124, R6, 0x2, R124 ;  /* 0x00000002067c7825 */ /* 0x010fca00078e027c */
[----:B------:R-:W4:Y:S01]  /*5ce0*/  LDG.E.U16 R134, desc[UR10][R124.64] ;  /* 0x0000000a7c867981 */ /* 0x000f22000c1e1500 */
[----:B0-----:R-:W-:-:S03]  /*5cf0*/  IMAD.WIDE R20, R6, 0x2, R176 ;  /* 0x0000000206147825 */ /* 0x001fc600078e02b0 */
[----:B------:R0:W4:Y:S01]  /*5d00*/  LDG.E.U16 R124, desc[UR10][R40.64] ;  /* 0x0000000a287c7981 */ /* 0x000122000c1e1500 */
[----:B---3--:R-:W-:-:S03]  /*5d10*/  IMAD.WIDE R158, R6, 0x2, R158 ;  /* 0x00000002069e7825 */ /* 0x008fc600078e029e */
[----:B------:R-:W3:Y:S01]  /*5d20*/  LDG.E.U16 R125, desc[UR10][R114.64] ;  /* 0x0000000a727d7981 */ /* 0x000ee2000c1e1500 */
[----:B0-----:R-:W-:-:S03]  /*5d30*/  IMAD.WIDE R40, R6, 0x2, R174 ;  /* 0x0000000206287825 */ /* 0x001fc600078e02ae */
[----:B------:R0:W3:Y:S04]  /*5d40*/  LDG.E.U16 R114, desc[UR10][R20.64] ;  /* 0x0000000a14727981 */ /* 0x0000e8000c1e1500 */
[----:B------:R-:W3:Y:S01]  /*5d50*/  LDG.E.U16 R41, desc[UR10][R40.64] ;  /* 0x0000000a28297981 */ /* 0x000ee2000c1e1500 */
[----:B------:R-:W-:-:S03]  /*5d60*/  IMAD.WIDE R156, R6, 0x2, R156 ;  /* 0x00000002069c7825 */ /* 0x000fc600078e029c */
[----:B------:R1:W3:Y:S01]  /*5d70*/  LDG.E.U16 R115, desc[UR10][R30.64] ;  /* 0x0000000a1e737981 */ /* 0x0002e2000c1e1500 */
[----:B0-----:R-:W-:-:S03]  /*5d80*/  IMAD.WIDE R20, R6, 0x2, R164 ;  /* 0x0000000206147825 */ /* 0x001fc600078e02a4 */
[----:B------:R0:W3:Y:S01]  /*5d90*/  LDG.E.U16 R40, desc[UR10][R158.64] ;  /* 0x0000000a9e287981 */ /* 0x0000e2000c1e1500 */
[----:B-1----:R-:W-:-:S03]  /*5da0*/  IMAD.WIDE R30, R6, 0x2, R168 ;  /* 0x00000002061e7825 */ /* 0x002fc600078e02a8 */
[----:B------:R-:W3:Y:S01]  /*5db0*/  LDG.E.U16 R21, desc[UR10][R20.64] ;  /* 0x0000000a14157981 */ /* 0x000ee2000c1e1500 */
[----:B0-----:R-:W-:-:S03]  /*5dc0*/  IMAD.WIDE R158, R6, 0x2, R162 ;  /* 0x00000002069e7825 */ /* 0x001fc600078e02a2 */
[----:B------:R-:W3:Y:S01]  /*5dd0*/  LDG.E.U16 R31, desc[UR10][R30.64] ;  /* 0x0000000a1e1f7981 */ /* 0x000ee2000c1e1500 */
[----:B------:R-:W-:-:S03]  /*5de0*/  IMAD R177, R173, 0x7, RZ ;  /* 0x00000007adb17824 */ /* 0x000fc600078e02ff */
[----:B------:R0:W3:Y:S01]  /*5df0*/  LDG.E.U16 R20, desc[UR10][R158.64] ;  /* 0x0000000a9e147981 */ /* 0x0000e2000c1e1500 */
[----:B------:R-:W-:-:S03]  /*5e00*/  IMAD.WIDE R162, R173, 0x2, R154 ;  /* 0x00000002ada27825 */ /* 0x000fc600078e029a */
[----:B------:R1:W3:Y:S01]  /*5e10*/  LDG.E.U16 R30, desc[UR10][R156.64] ;  /* 0x0000000a9c1e7981 */ /* 0x0002e2000c1e1500 */
[----:B0-----:R-:W-:-:S04]  /*5e20*/  IMAD.WIDE R158, R0, 0x2, R152 ;  /* 0x00000002009e7825 */ /* 0x001fc800078e0298 */
[----:B------:R-:W-:-:S04]  /*5e30*/  IMAD.WIDE R164, R173, 0x2, R152 ;  /* 0x00000002ada47825 */ /* 0x000fc800078e0298 */
[----:B-1----:R-:W-:-:S04]  /*5e40*/  IMAD.WIDE R156, R6, 0x2, R160 ;  /* 0x00000002069c7825 */ /* 0x002fc800078e02a0 */
[----:B------:R-:W-:Y:S01]  /*5e50*/  IMAD.WIDE R160, R177, 0x2, R154 ;  /* 0x00000002b1a07825 */ /* 0x000fe200078e029a */
[----:B------:R0:W3:Y:S03]  /*5e60*/  LDG.E.U16 R9, desc[UR10][R156.64] ;  /* 0x0000000a9c097981 */ /* 0x0000e6000c1e1500 */
[----:B------:R-:W-:-:S04]  /*5e70*/  IMAD.WIDE R162, R6, 0x2, R162 ;  /* 0x0000000206a27825 */ /* 0x000fc800078e02a2 */
[----:B------:R-:W-:Y:S01]  /*5e80*/  IMAD.WIDE R158, R6, 0x2, R158 ;  /* 0x00000002069e7825 */ /* 0x000fe200078e029e */
[----:B------:R1:W3:Y:S03]  /*5e90*/  LDG.E.U16 R144, desc[UR10][R162.64] ;  /* 0x0000000aa2907981 */ /* 0x0002e6000c1e1500 */
[----:B0-----:R-:W-:Y:S02]  /*5ea0*/  IMAD.WIDE R156, R0, 0x2, R154 ;  /* 0x00000002009c7825 */ /* 0x001fe400078e029a */
[----:B------:R0:W3:Y:S02]  /*5eb0*/  LDG.E.U16 R0, desc[UR10][R158.64] ;  /* 0x0000000a9e007981 */ /* 0x0000e4000c1e1500 */
[----:B------:R-:W-:-:S04]  /*5ec0*/  IMAD.WIDE R160, R6, 0x2, R160 ;  /* 0x0000000206a07825 */ /* 0x000fc800078e02a0 */
[C---:B------:R-:W-:Y:S01]  /*5ed0*/  IMAD.WIDE R164, R6.reuse, 0x2, R164 ;  /* 0x0000000206a47825 */ /* 0x040fe200078e02a4 */
[----:B------:R2:W3:Y:S03]  /*5ee0*/  LDG.E.U16 R18, desc[UR10][R160.64] ;  /* 0x0000000aa0127981 */ /* 0x0004e6000c1e1500 */
[C---:B-1----:R-:W-:Y:S01]  /*5ef0*/  IMAD R162, R173.reuse, 0x3, RZ ;  /* 0x00000003ada27824 */ /* 0x042fe200078e02ff */
[----:B0-----:R-:W-:Y:S01]  /*5f00*/  SHF.L.U32 R158, R173, 0x2, RZ ;  /* 0x00000002ad9e7819 */ /* 0x001fe200000006ff */
[----:B------:R0:W3:Y:S01]  /*5f10*/  LDG.E.U16 R169, desc[UR10][R164.64] ;  /* 0x0000000aa4a97981 */ /* 0x0000e2000c1e1500 */
[----:B------:R-:W-:-:S04]  /*5f20*/  IMAD.WIDE R156, R6, 0x2, R156 ;  /* 0x00000002069c7825 */ /* 0x000fc800078e029c */
[C---:B--2---:R-:W-:Y:S01]  /*5f30*/  IMAD.WIDE R160, R162.reuse, 0x2, R152 ;  /* 0x00000002a2a07825 */ /* 0x044fe200078e0298 */
[----:B------:R1:W2:Y:S03]  /*5f40*/  LDG.E.U16 R2, desc[UR10][R156.64] ;  /* 0x0000000a9c027981 */ /* 0x0002a6000c1e1500 */
[----:B------:R-:W-:-:S04]  /*5f50*/  IMAD.WIDE R162, R162, 0x2, R154 ;  /* 0x00000002a2a27825 */ /* 0x000fc800078e029a */
[----:B0-----:R-:W-:-:S04]  /*5f60*/  IMAD.WIDE R164, R158, 0x2, R152 ;  /* 0x000000029ea47825 */ /* 0x001fc800078e0298 */
[----:B------:R-:W-:-:S04]  /*5f70*/  IMAD.WIDE R158, R158, 0x2, R154 ;  /* 0x000000029e9e7825 */ /* 0x000fc800078e029a */
[----:B------:R-:W-:Y:S02]  /*5f80*/  IMAD R174, R173, 0x5, RZ ;  /* 0x00000005adae7824 */ /* 0x000fe400078e02ff */
[----:B------:R-:W-:-:S04]  /*5f90*/  IMAD.WIDE R160, R6, 0x2, R160 ;  /* 0x0000000206a07825 */ /* 0x000fc800078e02a0 */
[----:B------:R-:W-:Y:S01]  /*5fa0*/  IMAD.WIDE R162, R6, 0x2, R162 ;  /* 0x0000000206a27825 */ /* 0x000fe200078e02a2 */
[----:B------:R0:W2:Y:S03]  /*5fb0*/  LDG.E.U16 R167, desc[UR10][R160.64] ;  /* 0x0000000aa0a77981 */ /* 0x0000a6000c1e1500 */
[----:B-1----:R-:W-:Y:S01]  /*5fc0*/  IMAD.WIDE R156, R174, 0x2, R152 ;  /* 0x00000002ae9c7825 */ /* 0x002fe200078e0298 */
[----:B------:R1:W2:Y:S03]  /*5fd0*/  LDG.E.U16 R168, desc[UR10][R162.64] ;  /* 0x0000000aa2a87981 */ /* 0x0002a6000c1e1500 */
[----:B------:R-:W-:-:S04]  /*5fe0*/  IMAD.WIDE R158, R6, 0x2, R158 ;  /* 0x00000002069e7825 */ /* 0x000fc800078e029e */
[----:B------:R-:W-:Y:S02]  /*5ff0*/  IMAD R176, R173, 0x6, RZ ;  /* 0x00000006adb07824 */ /* 0x000fe400078e02ff */
[----:B0-----:R-:W-:Y:S02]  /*6000*/  IMAD.WIDE R160, R174, 0x2, R154 ;  /* 0x00000002aea07825 */ /* 0x001fe400078e029a */
[----:B------:R0:W2:Y:S02]  /*6010*/  LDG.E.U16 R174, desc[UR10][R158.64] ;  /* 0x0000000a9eae7981 */ /* 0x0000a4000c1e1500 */
[----:B-1----:R-:W-:-:S04]  /*6020*/  IMAD.WIDE R162, R6, 0x2, R156 ;  /* 0x0000000206a27825 */ /* 0x002fc800078e029c */
[----:B------:R-:W-:Y:S01]  /*6030*/  IMAD.WIDE R156, R176, 0x2, R152 ;  /* 0x00000002b09c7825 */ /* 0x000fe200078e0298 */
[----:B------:R-:W2:Y:S03]  /*6040*/  LDG.E.U16 R175, desc[UR10][R162.64] ;  /* 0x0000000aa2af7981 */ /* 0x000ea6000c1e1500 */
[C---:B0-----:R-:W-:Y:S02]  /*6050*/  IMAD.WIDE R158, R6.reuse, 0x2, R180 ;  /* 0x00000002069e7825 */ /* 0x041fe400078e02b4 */
[----:B------:R-:W4:Y:S02]  /*6060*/  LDL.64 R180, [R1+0x460] ;  /* 0x0004600001b47983 */ /* 0x000f240000100a00 */
[----:B------:R-:W-:-:S04]  /*6070*/  IMAD.WIDE R160, R6, 0x2, R160 ;  /* 0x0000000206a07825 */ /* 0x000fc800078e02a0 */
[C---:B------:R-:W-:Y:S02]  /*6080*/  IMAD.WIDE R156, R6.reuse, 0x2, R156 ;  /* 0x00000002069c7825 */ /* 0x040fe400078e029c */
[----:B------:R-:W2:Y:S04]  /*6090*/  LDG.E.U16 R160, desc[UR10][R160.64] ;  /* 0x0000000aa0a07981 */ /* 0x000ea8000c1e1500 */
[----:B------:R0:W2:Y:S02]  /*60a0*/  LDG.E.U16 R161, desc[UR10][R156.64] ;  /* 0x0000000a9ca17981 */ /* 0x0000a4000c1e1500 */
[C---:B0-----:R-:W-:Y:S02]  /*60b0*/  IMAD.WIDE R156, R6.reuse, 0x2, R182 ;  /* 0x00000002069c7825 */ /* 0x041fe400078e02b6 */
[----:B------:R-:W3:Y:S02]  /*60c0*/  LDL.64 R182, [R1+0x3f8] ;  /* 0x0003f80001b67983 */ /* 0x000ee40000100a00 */
[----:B------:R-:W-:-:S04]  /*60d0*/  IMAD.WIDE R164, R6, 0x2, R164 ;  /* 0x0000000206a47825 */ /* 0x000fc800078e02a4 */
[----:B------:R-:W-:Y:S01]  /*60e0*/  IMAD.WIDE R162, R176, 0x2, R154 ;  /* 0x00000002b0a27825 */ /* 0x000fe200078e029a */
[----:B------:R0:W2:Y:S04]  /*60f0*/  LDG.E.U16 R173, desc[UR10][R164.64] ;  /* 0x0000000aa4ad7981 */ /* 0x0000a8000c1e1500 */
[----:B------:R-:W2:Y:S01]  /*6100*/  LDG.E.U16 R176, desc[UR10][R158.64] ;  /* 0x0000000a9eb07981 */ /* 0x000ea2000c1e1500 */
[----:B------:R-:W-:-:S04]  /*6110*/  IMAD.WIDE R162, R6, 0x2, R162 ;  /* 0x0000000206a27825 */ /* 0x000fc800078e02a2 */
[----:B0-----:R-:W-:Y:S02]  /*6120*/  IMAD.WIDE R164, R177, 0x2, R152 ;  /* 0x00000002b1a47825 */ /* 0x001fe400078e0298 */
[----:B------:R-:W2:Y:S04]  /*6130*/  LDG.E.U16 R162, desc[UR10][R162.64] ;  /* 0x0000000aa2a27981 */ /* 0x000ea8000c1e1500 */
[----:B------:R0:W2:Y:S02]  /*6140*/  LDG.E.U16 R177, desc[UR10][R156.64] ;  /* 0x0000000a9cb17981 */ /* 0x0000a4000c1e1500 */
[C---:B0-----:R-:W-:Y:S02]  /*6150*/  IMAD.WIDE R156, R6.reuse, 0x2, R206 ;  /* 0x00000002069c7825 */ /* 0x041fe400078e02ce */
[----:B------:R-:W2:Y:S04]  /*6160*/  LDL.64 R206, [R1+0x3d8] ;  /* 0x0003d80001ce7983 */ /* 0x000ea80000100a00 */
[----:B------:R0:W2:Y:S02]  /*6170*/  LDG.E.U16 R163, desc[UR10][R156.64] ;  /* 0x0000000a9ca37981 */ /* 0x0000a4000c1e1500 */
[----:B0-----:R-:W-:-:S02]  /*6180*/  IMAD.WIDE R156, R6, 0x2, R202 ;  /* 0x00000002069c7825 */ /* 0x001fc400078e02ca */
[----:B------:R-:W2:Y:S02]  /*6190*/  LDL.64 R202, [R1+0x438] ;  /* 0x0004380001ca7983 */ /* 0x000ea40000100a00 */
[----:B-----5:R-:W-:-:S05]  /*61a0*/  IMAD.WIDE R158, R6, 0x2, R178 ;  /* 0x00000002069e7825 */ /* 0x020fca00078e02b2 */
[----:B------:R0:W5:Y:S02]  /*61b0*/  LDG.E.U16 R178, desc[UR10][R158.64] ;  /* 0x0000000a9eb27981 */ /* 0x000164000c1e1500 */
[C---:B0-----:R-:W-:Y:S02]  /*61c0*/  IMAD.WIDE R158, R6.reuse, 0x2, R190 ;  /* 0x00000002069e7825 */ /* 0x041fe400078e02be */
[----:B------:R-:W2:Y:S02]  /*61d0*/  LDL.64 R190, [R1+0x440] ;  /* 0x0004400001be7983 */ /* 0x000ea40000100a00 */
[C---:B------:R-:W-:Y:S02]  /*61e0*/  IMAD.WIDE R164, R6.reuse, 0x2, R164 ;  /* 0x0000000206a47825 */ /* 0x040fe400078e02a4 */
[----:B------:R-:W5:Y:S04]  /*61f0*/  LDG.E.U16 R158, desc[UR10][R158.64] ;  /* 0x0000000a9e9e7981 */ /* 0x000f68000c1e1500 */
[----:B------:R-:W5:Y:S04]  /*6200*/  LDG.E.U16 R164, desc[UR10][R164.64] ;  /* 0x0000000aa4a47981 */ /* 0x000f68000c1e1500 */
[----:B------:R0:W5:Y:S02]  /*6210*/  LDG.E.U16 R159, desc[UR10][R156.64] ;  /* 0x0000000a9c9f7981 */ /* 0x000164000c1e1500 */
[----:B0-----:R-:W-:-:S02]  /*6220*/  IMAD.WIDE R156, R6, 0x2, R192 ;  /* 0x00000002069c7825 */ /* 0x001fc400078e02c0 */
[----:B------:R-:W5:Y:S04]  /*6230*/  LDL.64 R192, [R1+0x3e8] ;  /* 0x0003e80001c07983 */ /* 0x000f680000100a00 */
[----:B------:R0:W5:Y:S02]  /*6240*/  LDG.E.U16 R165, desc[UR10][R156.64] ;  /* 0x0000000a9ca57981 */ /* 0x000164000c1e1500 */
[C---:B0-----:R-:W-:Y:S02]  /*6250*/  IMAD.WIDE R156, R6.reuse, 0x2, R194 ;  /* 0x00000002069c7825 */ /* 0x041fe400078e02c2 */
[----:B------:R-:W5:Y:S04]  /*6260*/  LDL.64 R194, [R1+0x430] ;  /* 0x0004300001c27983 */ /* 0x000f680000100a00 */
[----:B------:R4:W5:Y:S02]  /*6270*/  LDG.E.U16 R179, desc[UR10][R156.64] ;  /* 0x0000000a9cb37981 */ /* 0x000964000c1e1500 */
[----:B----4-:R-:W-:-:S05]  /*6280*/  IMAD.WIDE R156, R6, 0x2, R180 ;  /* 0x00000002069c7825 */ /* 0x010fca00078e02b4 */
[----:B------:R0:W4:Y:S02]  /*6290*/  LDG.E.U16 R180, desc[UR10][R156.64] ;  /* 0x0000000a9cb47981 */ /* 0x000124000c1e1500 */
[C---:B0-----:R-:W-:Y:S02]  /*62a0*/  IMAD.WIDE R156, R6.reuse, 0x2, R198 ;  /* 0x00000002069c7825 */ /* 0x041fe400078e02c6 */
[----:B------:R-:W4:Y:S04]  /*62b0*/  LDL.64 R198, [R1+0x3d0] ;  /* 0x0003d00001c67983 */ /* 0x000f280000100a00 */
[----:B------:R3:W4:Y:S02]  /*62c0*/  LDG.E.U16 R181, desc[UR10][R156.64] ;  /* 0x0000000a9cb57981 */ /* 0x000724000c1e1500 */
[----:B---3--:R-:W-:-:S05]  /*62d0*/  IMAD.WIDE R156, R6, 0x2, R182 ;  /* 0x00000002069c7825 */ /* 0x008fca00078e02b6 */
[----:B------:R0:W3:Y:S02]  /*62e0*/  LDG.E.U16 R182, desc[UR10][R156.64] ;  /* 0x0000000a9cb67981 */ /* 0x0000e4000c1e1500 */
[C---:B0-----:R-:W-:Y:S02]  /*62f0*/  IMAD.WIDE R156, R6.reuse, 0x2, R216 ;  /* 0x00000002069c7825 */ /* 0x041fe400078e02d8 */
[----:B------:R-:W3:Y:S04]  /*6300*/  LDL.64 R216, [R1+0x3c0] ;  /* 0x0003c00001d87983 */ /* 0x000ee80000100a00 */
[----:B------:R0:W3:Y:S02]  /*6310*/  LDG.E.U16 R184, desc[UR10][R156.64] ;  /* 0x0000000a9cb87981 */ /* 0x0000e4000c1e1500 */
[----:B0-----:R-:W-:-:S02]  /*6320*/  IMAD.WIDE R156, R6, 0x2, R212 ;  /* 0x00000002069c7825 */ /* 0x001fc400078e02d4 */
[----:B------:R-:W3:Y:S04]  /*6330*/  LDL.64 R212, [R1+0x410] ;  /* 0x0004100001d47983 */ /* 0x000ee80000100a00 */
[----:B------:R0:W3:Y:S02]  /*6340*/  LDG.E.U16 R186, desc[UR10][R156.64] ;  /* 0x0000000a9cba7981 */ /* 0x0000e4000c1e1500 */
[C---:B0-----:R-:W-:Y:S02]  /*6350*/  IMAD.WIDE R156, R6.reuse, 0x2, R210 ;  /* 0x00000002069c7825 */ /* 0x041fe400078e02d2 */
[----:B------:R-:W3:Y:S04]  /*6360*/  LDL.64 R210, [R1+0x428] ;  /* 0x0004280001d27983 */ /* 0x000ee80000100a00 */
[----:B------:R2:W3:Y:S02]  /*6370*/  LDG.E.U16 R188, desc[UR10][R156.64] ;  /* 0x0000000a9cbc7981 */ /* 0x0004e4000c1e1500 */
[----:B--2---:R-:W-:-:S05]  /*6380*/  IMAD.WIDE R156, R6, 0x2, R190 ;  /* 0x00000002069c7825 */ /* 0x004fca00078e02be */
[----:B------:R0:W2:Y:S02]  /*6390*/  LDG.E.U16 R190, desc[UR10][R156.64] ;  /* 0x0000000a9cbe7981 */ /* 0x0000a4000c1e1500 */
[C---:B0-----:R-:W-:Y:S02]  /*63a0*/  IMAD.WIDE R156, R6.reuse, 0x2, R202 ;  /* 0x00000002069c7825 */ /* 0x041fe400078e02ca */
[----:B------:R-:W2:Y:S04]  /*63b0*/  LDL.64 R202, [R1+0x3c8] ;  /* 0x0003c80001ca7983 */ /* 0x000ea80000100a00 */
[----:B------:R5:W2:Y:S02]  /*63c0*/  LDG.E.U16 R191, desc[UR10][R156.64] ;  /* 0x0000000a9cbf7981 */ /* 0x000aa4000c1e1500 */
[----:B-----5:R-:W-:-:S05]  /*63d0*/  IMAD.WIDE R156, R6, 0x2, R192 ;  /* 0x00000002069c7825 */ /* 0x020fca00078e02c0 */
[----:B------:R0:W5:Y:S02]  /*63e0*/  LDG.E.U16 R192, desc[UR10][R156.64] ;  /* 0x0000000a9cc07981 */ /* 0x000164000c1e1500 */
[C---:B0-----:R-:W-:Y:S02]  /*63f0*/  IMAD.WIDE R156, R6.reuse, 0x2, R208 ;  /* 0x00000002069c7825 */ /* 0x041fe400078e02d0 */
[----:B------:R-:W5:Y:S04]  /*6400*/  LDL.64 R208, [R1+0x3b0] ;  /* 0x0003b00001d07983 */ /* 0x000f680000100a00 */
[----:B------:R0:W5:Y:S02]  /*6410*/  LDG.E.U16 R193, desc[UR10][R156.64] ;  /* 0x0000000a9cc17981 */ /* 0x000164000c1e1500 */
[----:B0-----:R-:W-:-:S05]  /*6420*/  IMAD.WIDE R156, R6, 0x2, R194 ;  /* 0x00000002069c7825 */ /* 0x001fca00078e02c2 */
[----:B------:R0:W5:Y:S02]  /*6430*/  LDG.E.U16 R194, desc[UR10][R156.64] ;  /* 0x0000000a9cc27981 */ /* 0x000164000c1e1500 */
[C---:B0-----:R-:W-:Y:S02]  /*6440*/  IMAD.WIDE R156, R6.reuse, 0x2, R206 ;  /* 0x00000002069c7825 */ /* 0x041fe400078e02ce */
[----:B------:R-:W5:Y:S04]  /*6450*/  LDL.64 R206, [R1+0x420] ;  /* 0x0004200001ce7983 */ /* 0x000f680000100a00 */
[----:B------:R4:W5:Y:S02]  /*6460*/  LDG.E.U16 R195, desc[UR10][R156.64] ;  /* 0x0000000a9cc37981 */ /* 0x000964000c1e1500 */
[----:B----4-:R-:W-:-:S05]  /*6470*/  IMAD.WIDE R156, R6, 0x2, R198 ;  /* 0x00000002069c7825 */ /* 0x010fca00078e02c6 */
[----:B------:R3:W4:Y:S02]  /*6480*/  LDG.E.U16 R198, desc[UR10][R156.64] ;  /* 0x0000000a9cc67981 */ /* 0x000724000c1e1500 */
[C---:B---3--:R-:W-:Y:S02]  /*6490*/  IMAD.WIDE R156, R6.reuse, 0x2, R210 ;  /* 0x00000002069c7825 */ /* 0x048fe400078e02d2 */
[----:B------:R-:W3:Y:S04]  /*64a0*/  LDL.64 R210, [R1+0x3a8] ;  /* 0x0003a80001d27983 */ /* 0x000ee80000100a00 */
[----:B------:R2:W4:Y:S02]  /*64b0*/  LDG.E.U16 R199, desc[UR10][R156.64] ;  /* 0x0000000a9cc77981 */ /* 0x000524000c1e1500 */
[----:B--2---:R-:W-:-:S05]  /*64c0*/  IMAD.WIDE R156, R6, 0x2, R202 ;  /* 0x00000002069c7825 */ /* 0x004fca00078e02ca */
[----:B------:R0:W2:Y:S02]  /*64d0*/  LDG.E.U16 R202, desc[UR10][R156.64] ;  /* 0x0000000a9cca7981 */ /* 0x0000a4000c1e1500 */
[C---:B0-----:R-:W-:Y:S02]  /*64e0*/  IMAD.WIDE R156, R6.reuse, 0x2, R216 ;  /* 0x00000002069c7825 */ /* 0x041fe400078e02d8 */
[----:B------:R-:W4:Y:S04]  /*64f0*/  LDL.64 R216, [R1+0x390] ;  /* 0x0003900001d87983 */ /* 0x000f280000100a00 */
        /* <DEDUP_REMOVED lines=11> */
[----:B---3--:R-:W-:-:S05]  /*65b0*/  IMAD.WIDE R156, R6, 0x2, R210 ;  /* 0x00000002069c7825 */ /* 0x008fca00078e02d2 */
[----:B------:R0:W3:Y:S02]  /*65c0*/  LDG.E.U16 R210, desc[UR10][R156.64] ;  /* 0x0000000a9cd27981 */ /* 0x0000e4000c1e1500 */
[C---:B0-----:R-:W-:Y:S02]  /*65d0*/  IMAD.WIDE R156, R6.reuse, 0x2, R224 ;  /* 0x00000002069c7825 */ /* 0x041fe400078e02e0 */
[----:B------:R-:W3:Y:S04]  /*65e0*/  LDL.64 R224, [R1+0x338] ;  /* 0x0003380001e07983 */ /* 0x000ee80000100a00 */
[----:B------:R0:W3:Y:S02]  /*65f0*/  LDG.E.U16 R211, desc[UR10][R156.64] ;  /* 0x0000000a9cd37981 */ /* 0x0000e4000c1e1500 */
[----:B0-----:R-:W-:-:S05]  /*6600*/  IMAD.WIDE R156, R6, 0x2, R212 ;  /* 0x00000002069c7825 */ /* 0x001fca00078e02d4 */
[----:B------:R0:W3:Y:S02]  /*6610*/  LDG.E.U16 R212, desc[UR10][R156.64] ;  /* 0x0000000a9cd47981 */ /* 0x0000e4000c1e1500 */
[C---:B0-----:R-:W-:Y:S02]  /*6620*/  IMAD.WIDE R156, R6.reuse, 0x2, R220 ;  /* 0x00000002069c7825 */ /* 0x041fe400078e02dc */
[----:B------:R-:W3:Y:S04]  /*6630*/  LDL.64 R220, [R1+0x330] ;  /* 0x0003300001dc7983 */ /* 0x000ee80000100a00 */
[----:B------:R4:W3:Y:S02]  /*6640*/  LDG.E.U16 R213, desc[UR10][R156.64] ;  /* 0x0000000a9cd57981 */ /* 0x0008e4000c1e1500 */
[----:B----4-:R-:W-:-:S06]  /*6650*/  IMAD.WIDE R156, R6, 0x2, R216 ;  /* 0x00000002069c7825 */ /* 0x010fcc00078e02d8 */
[----:B------:R0:W4:Y:S01]  /*6660*/  LDG.E.U16 R156, desc[UR10][R156.64] ;  /* 0x0000000a9c9c7981 */ /* 0x000122000c1e1500 */
[----:B------:R-:W0:Y:S02]  /*6670*/  S2R R216, SR_TID.X ;  /* 0x0000000000d87919 */ /* 0x000e240000002100 */
[----:B0-----:R-:W-:Y:S02]  /*6680*/  LOP3.LUT R157, R216, 0xff, RZ, 0xc0, !PT ;  /* 0x000000ffd89d7812 */ /* 0x001fe400078ec0ff */
[----:B------:R-:W4:Y:S02]  /*6690*/  LDL.64 R216, [R1+0x368] ;  /* 0x0003680001d87983 */ /* 0x000f240000100a00 */
[----:B------:R-:W-:Y:S01]  /*66a0*/  SHF.L.U32 R157, R157, 0x1, RZ ;  /* 0x000000019d9d7819 */ /* 0x000fe200000006ff */
[----:B------:R-:W-:Y:S06]  /*66b0*/  BAR.SYNC.DEFER_BLOCKING 0x0 ;  /* 0x0000000000007b1d */ /* 0x000fec0000010000 */
[----:B------:R0:W-:Y:S02]  /*66c0*/  STS.U16 [R157+UR6+0x8000], R147 ;  /* 0x008000939d007988 */ /* 0x0001e40008000406 */
[----:B0-----:R-:W0:Y:S02]  /*66d0*/  S2R R147, SR_TID.X ;  /* 0x0000000000937919 */ /* 0x001e240000002100 */
[----:B------:R1:W-:Y:S04]  /*66e0*/  STS.U16 [R157+UR6+0x2000], R8 ;  /* 0x002000089d007988 */ /* 0x0003e80008000406 */
[----:B------:R-:W-:Y:S01]  /*66f0*/  STS.U16 [R157+UR6], R171 ;  /* 0x000000ab9d007988 */ /* 0x000fe20008000406 */
[----:B-1----:R-:W-:-:S03]  /*6700*/  LOP3.LUT R8, R157, 0x10, RZ, 0x3c, !PT ;  /* 0x000000109d087812 */ /* 0x002fc600078e3cff */
[----:B------:R-:W-:Y:S04]  /*6710*/  STS.U16 [R157+UR6+0x200], R170 ;  /* 0x000200aa9d007988 */ /* 0x000fe80008000406 */
[----:B------:R-:W-:Y:S04]  /*6720*/  STS.U16 [R157+UR6+0x2200], R166 ;  /* 0x002200a69d007988 */ /* 0x000fe80008000406 */
[----:B------:R-:W-:Y:S04]  /*6730*/  STS.U16 [R157+UR6+0x4000], R151 ;  /* 0x004000979d007988 */ /* 0x000fe80008000406 */
[----:B------:R-:W-:Y:S04]  /*6740*/  STS.U16 [R157+UR6+0x4200], R150 ;  /* 0x004200969d007988 */ /* 0x000fe80008000406 */
[----:B------:R-:W-:Y:S04]  /*6750*/  STS.U16 [R157+UR6+0x6000], R149 ;  /* 0x006000959d007988 */ /* 0x000fe80008000406 */
[----:B------:R1:W-:Y:S04]  /*6760*/  STS.U16 [R157+UR6+0x6200], R148 ;  /* 0x006200949d007988 */ /* 0x0003e80008000406 */
        /* <DEDUP_REMOVED lines=8> */
[----:B------:R2:W-:Y:S04]  /*67f0*/  STS.U16 [R8+UR6+0x4600], R140 ;  /* 0x0046008c08007988 */ /* 0x0005e80008000406 */
[----:B-1----:R-:W4:Y:S01]  /*6800*/  LDL.64 R148, [R1+0x378] ;  /* 0x0003780001947983 */ /* 0x002f220000100a00 */
[----:B0-----:R-:W-:-:S03]  /*6810*/  LOP3.LUT R134, R147, 0x7, RZ, 0xc0, !PT ;  /* 0x0000000793867812 */ /* 0x001fc600078ec0ff */
[----:B------:R0:W-:Y:S01]  /*6820*/  STS.U16 [R8+UR6+0xa400], R135 ;  /* 0x00a4008708007988 */ /* 0x0001e20008000406 */
[C---:B--2---:R-:W-:Y:S01]  /*6830*/  LOP3.LUT R140, R147.reuse, 0xe0, RZ, 0xc0, !PT ;  /* 0x000000e0938c7812 */ /* 0x044fe200078ec0ff */
[----:B------:R-:W-:Y:S02]  /*6840*/  IMAD.SHL.U32 R35, R134, 0x10, RZ ;  /* 0x0000001086237824 */ /* 0x000fe400078e00ff */
[----:B------:R-:W-:Y:S04]  /*6850*/  STS.U16 [R8+UR6+0x400], R169 ;  /* 0x000400a908007988 */ /* 0x000fe80008000406 */
[----:B------:R-:W-:Y:S01]  /*6860*/  STS.U16 [R8+UR6+0x600], R144 ;  /* 0x0006009008007988 */ /* 0x000fe20008000406 */
[----:B------:R-:W-:Y:S01]  /*6870*/  LEA R35, R140, R35, 0x8 ;  /* 0x000000238c237211 */ /* 0x000fe200078e40ff */
[----:B0-----:R-:W-:-:S02]  /*6880*/  IMAD.SHL.U32 R135, R147, 0x2, RZ ;  /* 0x0000000293877824 */ /* 0x001fc400078e00ff */
        /* <DEDUP_REMOVED lines=10> */
[----:B------:R1:W-:Y:S01]  /*6930*/  STS.U16 [R8+UR6+0xe600], R184 ;  /* 0x00e600b808007988 */ /* 0x0003e20008000406 */
[----:B------:R-:W-:-:S03]  /*6940*/  LOP3.LUT R35, R35, 0x30, R135, 0x78, !PT ;  /* 0x0000003023237812 */ /* 0x000fc600078e7887 */
[----:B0-----:R-:W2:Y:S04]  /*6950*/  LDL.64 R142, [R1+0x388] ;  /* 0x00038800018e7983 */ /* 0x001ea80000100a00 */
[----:B------:R-:W2:Y:S01]  /*6960*/  LDL.64 R144, [R1+0x380] ;  /* 0x0003800001907983 */ /* 0x000ea20000100a00 */
[----:B-1----:R-:W-:-:S03]  /*6970*/  SHF.L.U32 R8, R147, 0x3, RZ ;  /* 0x0000000393087819 */ /* 0x002fc600000006ff */
[----:B------:R-:W2:Y:S01]  /*6980*/  LDL.64 R150, [R1+0x370] ;  /* 0x0003700001967983 */ /* 0x000ea20000100a00 */
[----:B------:R-:W-:Y:S02]  /*6990*/  LOP3.LUT R8, R8, 0x30, RZ, 0xc0, !PT ;  /* 0x0000003008087812 */ /* 0x000fe400078ec0ff */
[C---:B------:R-:W-:Y:S01]  /*69a0*/  LEA R35, R134.reuse, R35, 0xa ;  /* 0x0000002386237211 */ /* 0x040fe200078e50ff */
[----:B------:R-:W2:Y:S01]  /*69b0*/  LDL.64 R136, [R1+0x278] ;  /* 0x0002780001887983 */ /* 0x000ea20000100a00 */
[----:B------:R-:W-:Y:S02]  /*69c0*/  LEA R8, R134, R8, 0x6 ;  /* 0x0000000886087211 */ /* 0x000fe400078e30ff */
[C---:B------:R-:W-:Y:S01]  /*69d0*/  LOP3.LUT R134, R157.reuse, 0x20, RZ, 0x3c, !PT ;  /* 0x000000209d867812 */ /* 0x040fe200078e3cff */
[----:B------:R-:W2:Y:S04]  /*69e0*/  LDL.64 R138, [R1+0x218] ;  /* 0x00021800018a7983 */ /* 0x000ea80000100a00 */
[----:B------:R0:W-:Y:S04]  /*69f0*/  STS.U16 [R134+UR6+0x800], R0 ;  /* 0x0008000086007988 */ /* 0x0001e80008000406 */
[----:B------:R1:W-:Y:S04]  /*6a00*/  STS.U16 [R134+UR6+0xa00], R2 ;  /* 0x000a000286007988 */ /* 0x0003e80008000406 */
[----:B------:R-:W2:Y:S01]  /*6a10*/  LDL.64 R140, [R1+0x1c0] ;  /* 0x0001c000018c7983 */ /* 0x000ea20000100a00 */
        /* <DEDUP_REMOVED lines=14> */
[----:B------:R-:W-:Y:S01]  /*6b00*/  STS.U16 [R134+UR6+0xea00], R193 ;  /* 0x00ea00c186007988 */ /* 0x000fe20008000406 */
[----:B-1----:R-:W-:-:S03]  /*6b10*/  LOP3.LUT R2, R157, 0x40, RZ, 0x3c, !PT ;  /* 0x000000409d027812 */ /* 0x002fc600078e3cff */
        /* <DEDUP_REMOVED lines=15> */
[----:B------:R1:W-:Y:S01]  /*6c10*/  STS.U16 [R0+UR6+0xee00], R198 ;  /* 0x00ee00c600007988 */ /* 0x0003e20008000406 */
[----:B------:R-:W-:-:S02]  /*6c20*/  LOP3.LUT R157, R157, 0x50, RZ, 0x3c, !PT ;  /* 0x000000509d9d7812 */ /* 0x000fc400078e3cff */
[----:B------:R-:W-:Y:S01]  /*6c30*/  LOP3.LUT R8, R8, 0x10, R135, 0x78, !PT ;  /* 0x0000001008087812 */ /* 0x000fe200078e7887 */
[----:B0-----:R-:W2:Y:S01]  /*6c40*/  LDL.64 R114, [R1+0x2d8] ;  /* 0x0002d80001727983 */ /* 0x001ea20000100a00 */
[----:B------:R-:W-:-:S03]  /*6c50*/  LOP3.LUT R193, R252, 0xff, RZ, 0xc0, !PT ;  /* 0x000000fffcc17812 */ /* 0x000fc600078ec0ff */
[----:B------:R-:W2:Y:S01]  /*6c60*/  LDL.64 R118, [R1+0x2b8] ;  /* 0x0002b80001767983 */ /* 0x000ea20000100a00 */
[----:B-1----:R-:W-:-:S03]  /*6c70*/  LOP3.LUT R0, R147, 0xff, RZ, 0xc0, !PT ;  /* 0x000000ff93007812 */ /* 0x002fc600078ec0ff */
[----:B------:R-:W2:Y:S01]  /*6c80*/  LDL.64 R116, [R1+0x298] ;  /* 0x0002980001747983 */ /* 0x000ea20000100a00 */
[----:B------:R-:W-:-:S03]  /*6c90*/  SHF.L.U32 R0, R0, 0x1, RZ ;  /* 0x0000000100007819 */ /* 0x000fc600000006ff */
        /* <DEDUP_REMOVED lines=16> */
[----:B------:R5:W-:Y:S01]  /*6da0*/  STS.U16 [R157+UR6+0x9400], R33 ;  /* 0x009400219d007988 */ /* 0x000be20008000406 */
[----:B------:R-:W-:-:S03]  /*6db0*/  LOP3.LUT R135, R147, 0x10, RZ, 0xc0, !PT ;  /* 0x0000001093877812 */ /* 0x000fc600078ec0ff */
[----:B0-----:R-:W2:Y:S01]  /*6dc0*/  LDL.64 R112, [R1+0x328] ;  /* 0x0003280001707983 */ /* 0x001ea20000100a00 */
[----:B-1----:R-:W-:-:S03]  /*6dd0*/  LOP3.LUT R2, R0, 0x60, RZ, 0x3c, !PT ;  /* 0x0000006000027812 */ /* 0x002fc600078e3cff */
[----:B------:R-:W2:Y:S01]  /*6de0*/  LDL.64 R124, [R1+0x2a8] ;  /* 0x0002a800017c7983 */ /* 0x000ea20000100a00 */
[----:B-----5:R-:W-:-:S03]  /*6df0*/  LOP3.LUT R33, R0, 0x70, RZ, 0x3c, !PT ;  /* 0x0000007000217812 */ /* 0x020fc600078e3cff */
        /* <DEDUP_REMOVED lines=29> */
[----:B---3--:R-:W-:Y:S04]  /*6fd0*/  STS.U16 [R2+UR6+0xf800], R210 ;  /* 0x00f800d202007988 */ /* 0x008fe80008000406 */
        /* <DEDUP_REMOVED lines=16> */
[----:B----4-:R-:W-:Y:S01]  /*70e0*/  STS.U16 [R33+UR6+0xfe00], R156 ;  /* 0x00fe009c21007988 */ /* 0x010fe20008000406 */
[----:B------:R-:W-:Y:S01]  /*70f0*/  BAR.SYNC.DEFER_BLOCKING 0x0 ;  /* 0x0000000000007b1d */ /* 0x000fe20000010000 */
[----:B------:R-:W-:-:S05]  /*7100*/  IMAD R8, R135, 0x20, R8 ;  /* 0x0000002087087824 */ /* 0x000fca00078e0208 */
[----:B0-----:R-:W-:Y:S02]  /*7110*/  LOP3.LUT R2, R8, 0x20, RZ, 0x3c, !PT ;  /* 0x0000002008027812 */ /* 0x001fe400078e3cff */
[----:B------:R-:W-:Y:S01]  /*7120*/  LOP3.LUT R0, R35, 0x40, RZ, 0x3c, !PT ;  /* 0x0000004023007812 */ /* 0x000fe200078e3cff */
[----:B------:R-:W3:Y:S01]  /*7130*/  LDL.64 R122, [R1+0x288] ;  /* 0x00028800017a7983 */ /* 0x000ee20000100a00 */
[----:B------:R-:W-:-:S03]  /*7140*/  SHF.L.U32 R191, R252, 0x3, RZ ;  /* 0x00000003fcbf7819 */ /* 0x000fc600000006ff */
[----:B------:R-:W4:Y:S04]  /*7150*/  LDL.64 R126, [R1+0x248] ;  /* 0x00024800017e7983 */ /* 0x000f280000100a00 */
[----:B------:R-:W5:Y:S04]  /*7160*/  LDL.64 R128, [R1+0x258] ;  /* 0x0002580001807983 */ /* 0x000f680000100a00 */
[----:B------:R-:W5:Y:S04]  /*7170*/  LDL.64 R130, [R1+0x268] ;  /* 0x0002680001827983 */ /* 0x000f680000100a00 */
[----:B------:R-:W-:Y:S04]  /*7180*/  LDSM.16.MT88.4 R44, [R8+UR6+0x10000] ;  /* 0x01000006082c783b */ /* 0x000fe80008004200 */
[----:B------:R-:W0:Y:S04]  /*7190*/  LDSM.16.M88.4 R16, [R35+UR6] ;  /* 0x000000062310783b */ /* 0x000e280008000200 */
[----:B------:R-:W1:Y:S04]  /*71a0*/  LDSM.16.MT88.4 R28, [R2+UR6+0x10000] ;  /* 0x01000006021c783b */ /* 0x000e680008004200 */
[----:B------:R-:W1:Y:S04]  /*71b0*/  LDSM.16.MT88.4 R20, [R8+UR6+0x10400] ;  /* 0x010400060814783b */ /* 0x000e680008004200 */
[----:B------:R-:W1:Y:S04]  /*71c0*/  LDSM.16.MT88.4 R12, [R2+UR6+0x10400] ;  /* 0x01040006020c783b */ /* 0x000e680008004200 */
[----:B------:R-:W-:Y:S04]  /*71d0*/  LDSM.16.MT88.4 R40, [R8+UR6+0x10800] ;  /* 0x010800060828783b */ /* 0x000fe80008004200 */
[----:B------:R-:W2:Y:S04]  /*71e0*/  LDSM.16.M88.4 R24, [R0+UR6] ;  /* 0x000000060018783b */ /* 0x000ea80008000200 */
[----:B------:R-:W2:Y:S04]  /*71f0*/  LDSM.16.MT88.4 R36, [R2+UR6+0x10800] ;  /* 0x010800060224783b */ /* 0x000ea80008004200 */
[----:B------:R-:W5:Y:S04]  /*7200*/  LDL.64 R132, [R1+0x228] ;  /* 0x0002280001847983 */ /* 0x000f680000100a00 */
[----:B------:R-:W5:Y:S04]  /*7210*/  LDL.64 R120, [R1+0x260] ;  /* 0x0002600001787983 */ /* 0x000f680000100a00 */
[----:B------:R-:W5:Y:S01]  /*7220*/  LDL.64 R134, [R1+0x238] ;  /* 0x0002380001867983 */ /* 0x000f620000100a00 */
[-C--:B0-----:R-:W-:Y:S03]  /*7230*/  HMMA.16816.F32.BF16 R44, R44, R16.reuse, RZ ;  /* 0x000000102c2c723c */ /* 0x081fe600000418ff */
[----:B------:R-:W5:Y:S04]  /*7240*/  LDL.64 R160, [R1+0x1d8] ;  /* 0x0001d80001a07983 */ /* 0x000f680000100a00 */
[----:B------:R-:W5:Y:S01]  /*7250*/  LDL.64 R146, [R1+0x1a8] ;  /* 0x0001a80001927983 */ /* 0x000f620000100a00 */
[----:B-1----:R-:W-:Y:S03]  /*7260*/  HMMA.16816.F32.BF16 R28, R28, R16, RZ ;  /* 0x000000101c1c723c */ /* 0x002fe600000418ff */
[----:B------:R-:W5:Y:S04]  /*7270*/  LDL.64 R156, [R1+0x188] ;  /* 0x00018800019c7983 */ /* 0x000f680000100a00 */
[----:B------:R-:W5:Y:S04]  /*7280*/  LDL.64 R158, [R1+0x198] ;  /* 0x00019800019e7983 */ /* 0x000f680000100a00 */
[----:B------:R-:W5:Y:S04]  /*7290*/  LDL.64 R164, [R1+0x168] ;  /* 0x0001680001a47983 */ /* 0x000f680000100a00 */
[----:B------:R-:W5:Y:S01]  /*72a0*/  LDL.64 R202, [R1+0x158] ;  /* 0x0001580001ca7983 */ /* 0x000f620000100a00 */
[-C--:B------:R-:W-:Y:S03]  /*72b0*/  HMMA.16816.F32.BF16 R20, R20, R18.reuse, R44 ;  /* 0x000000121414723c */ /* 0x080fe6000004182c */
[----:B------:R-:W-:Y:S04]  /*72c0*/  LDSM.16.MT88.4 R44, [R8+UR6+0x11000] ;  /* 0x01100006082c783b */ /* 0x000fe80008004200 */
[----:B------:R-:W5:Y:S01]  /*72d0*/  LDL.64 R194, [R1+0x138] ;  /* 0x0001380001c27983 */ /* 0x000f620000100a00 */
[----:B------:R-:W-:Y:S03]  /*72e0*/  HMMA.16816.F32.BF16 R28, R12, R18, R28 ;  /* 0x000000120c1c723c */ /* 0x000fe6000004181c */
[----:B------:R-:W0:Y:S04]  /*72f0*/  LDSM.16.MT88.4 R16, [R8+UR6+0x10c00] ;  /* 0x010c00060810783b */ /* 0x000e280008004200 */
[----:B------:R-:W1:Y:S04]  /*7300*/  LDSM.16.MT88.4 R12, [R2+UR6+0x10c00] ;  /* 0x010c0006020c783b */ /* 0x000e680008004200 */
[----:B------:R-:W5:Y:S04]  /*7310*/  LDL.64 R162, [R1+0x148] ;  /* 0x0001480001a27983 */ /* 0x000f680000100a00 */
[----:B------:R-:W5:Y:S01]  /*7320*/  LDL.64 R208, [R1+0x118] ;  /* 0x0001180001d07983 */ /* 0x000f620000100a00 */
[-C--:B--2---:R-:W-:Y:S03]  /*7330*/  HMMA.16816.F32.BF16 R40, R40, R24.reuse, R20 ;  /* 0x000000182828723c */ /* 0x084fe60000041814 */
[----:B------:R-:W2:Y:S04]  /*7340*/  LDSM.16.M88.4 R20, [R35+UR6+0x80] ;  /* 0x000080062314783b */ /* 0x000ea80008000200 */
[----:B------:R-:W5:Y:S01]  /*7350*/  LDL.64 R198, [R1+0x110] ;  /* 0x0001100001c67983 */ /* 0x000f620000100a00 */
[----:B------:R-:W-:Y:S03]  /*7360*/  HMMA.16816.F32.BF16 R36, R36, R24, R28 ;  /* 0x000000182424723c */ /* 0x000fe6000004181c */
[----:B------:R-:W2:Y:S04]  /*7370*/  LDSM.16.MT88.4 R28, [R2+UR6+0x11000] ;  /* 0x01100006021c783b */ /* 0x000ea80008004200 */
[----:B------:R-:W5:Y:S01]  /*7380*/  LDL.64 R206, [R1+0x100] ;  /* 0x0001000001ce7983 */ /* 0x000f620000100a00 */
[----:B------:R-:W-:-:S03]  /*7390*/  IMAD.WIDE R140, R7, 0x2, R140 ;  /* 0x00000002078c7825 */ /* 0x000fc600078e028c */
[----:B------:R-:W5:Y:S04]  /*73a0*/  LDL.64 R210, [R1+0x128] ;  /* 0x0001280001d27983 */ /* 0x000f680000100a00 */
[----:B------:R-:W5:Y:S01]  /*73b0*/  LDL.64 R182, [R1+0xf8] ;  /* 0x0000f80001b67983 */ /* 0x000f620000100a00 */
[-C--:B0-----:R-:W-:Y:S03]  /*73c0*/  HMMA.16816.F32.BF16 R16, R16, R26.reuse, R40 ;  /* 0x0000001a1010723c */ /* 0x081fe60000041828 */
[----:B------:R-:W-:Y:S04]  /*73d0*/  LDSM.16.MT88.4 R40, [R8+UR6+0x11800] ;  /* 0x011800060828783b */ /* 0x000fe80008004200 */
[----:B------:R-:W5:Y:S01]  /*73e0*/  LDL.64 R212, [R1+0x68] ;  /* 0x0000680001d47983 */ /* 0x000f620000100a00 */
[----:B-1----:R-:W-:Y:S03]  /*73f0*/  HMMA.16816.F32.BF16 R36, R12, R26, R36 ;  /* 0x0000001a0c24723c */ /* 0x002fe60000041824 */
[----:B------:R-:W0:Y:S04]  /*7400*/  LDSM.16.MT88.4 R24, [R8+UR6+0x11400] ;  /* 0x011400060818783b */ /* 0x000e280008004200 */
[----:B------:R-:W1:Y:S09]  /*7410*/  LDSM.16.MT88.4 R12, [R2+UR6+0x11400] ;  /* 0x01140006020c783b */ /* 0x000e720008004200 */
[-C--:B--2---:R-:W-:Y:S01]  /*7420*/  HMMA.16816.F32.BF16 R44, R44, R20.reuse, R16 ;  /* 0x000000142c2c723c */ /* 0x084fe20000041810 */
[----:B------:R-:W2:Y:S07]  /*7430*/  LDSM.16.M88.4 R16, [R0+UR6+0x80] ;  /* 0x000080060010783b */ /* 0x000eae0008000200 */
[----:B------:R-:W-:Y:S01]  /*7440*/  HMMA.16816.F32.BF16 R28, R28, R20, R36 ;  /* 0x000000141c1c723c */ /* 0x000fe20000041824 */
[----:B------:R-:W2:-:S15]  /*7450*/  LDSM.16.MT88.4 R36, [R2+UR6+0x11800] ;  /* 0x011800060224783b */ /* 0x000e9e0008004200 */
[-C--:B0-----:R-:W-:Y:S01]  /*7460*/  HMMA.16816.F32.BF16 R24, R24, R22.reuse, R44 ;  /* 0x000000161818723c */ /* 0x081fe2000004182c */
[----:B------:R-:W-:Y:S07]  /*7470*/  LDSM.16.MT88.4 R44, [R8+UR6+0x12000] ;  /* 0x01200006082c783b */ /* 0x000fee0008004200 */
[----:B-1----:R-:W-:Y:S01]  /*7480*/  HMMA.16816.F32.BF16 R28, R12, R22, R28 ;  /* 0x000000160c1c723c */ /* 0x002fe2000004181c */
[----:B------:R-:W0:Y:S04]  /*7490*/  LDSM.16.MT88.4 R20, [R8+UR6+0x11c00] ;  /* 0x011c00060814783b */ /* 0x000e280008004200 */
[----:B------:R-:W1:Y:S11]  /*74a0*/  LDSM.16.MT88.4 R12, [R2+UR6+0x11c00] ;  /* 0x011c0006020c783b */ /* 0x000e760008004200 */
        /* <DEDUP_REMOVED lines=12> */
[----:B------:R-:W3:-:S15]  /*7570*/  LDSM.16.MT88.4 R36, [R2+UR6+0x12800] ;  /* 0x012800060224783b */ /* 0x000ede0008004200 */
[-C--:B0-----:R-:W-:Y:S01]  /*7580*/  HMMA.16816.F32.BF16 R12, R12, R26.reuse, R44 ;  /* 0x0000001a0c0c723c */ /* 0x081fe2000004182c */
[----:B------:R-:W-:Y:S07]  /*7590*/  LDSM.16.MT88.4 R44, [R2+UR6+0x13000] ;  /* 0x01300006022c783b */ /* 0x000fee0008004200 */
[----:B-1----:R-:W-:Y:S01]  /*75a0*/  HMMA.16816.F32.BF16 R24, R16, R26, R28 ;  /* 0x0000001a1018723c */ /* 0x002fe2000004181c */
[----:B------:R-:W0:Y:S04]  /*75b0*/  LDSM.16.MT88.4 R28, [R8+UR6+0x12c00] ;  /* 0x012c0006081c783b */ /* 0x000e280008004200 */
[----:B------:R-:W1:Y:S11]  /*75c0*/  LDSM.16.MT88.4 R16, [R2+UR6+0x12c00] ;  /* 0x012c00060210783b */ /* 0x000e760008004200 */
[-C--:B--2---:R-:W-:Y:S01]  /*75d0*/  HMMA.16816.F32.BF16 R40, R40, R20.reuse, R12 ;  /* 0x000000142828723c */ /* 0x084fe2000004180c */
[----:B------:R-:W-:Y:S07]  /*75e0*/  LDSM.16.M88.4 R12, [R35+UR6+0x180] ;  /* 0x00018006230c783b */ /* 0x000fee0008000200 */
[----:B---3--:R-:W-:Y:S01]  /*75f0*/  HMMA.16816.F32.BF16 R36, R36, R20, R24 ;  /* 0x000000142424723c */ /* 0x008fe20000041818 */
[----:B------:R-:W2:-:S15]  /*7600*/  LDSM.16.MT88.4 R24, [R8+UR6+0x13000] ;  /* 0x013000060818783b */ /* 0x000e9e0008004200 */
[-C--:B0-----:R-:W-:Y:S01]  /*7610*/  HMMA.16816.F32.BF16 R28, R28, R22.reuse, R40 ;  /* 0x000000161c1c723c */ /* 0x081fe20000041828 */
[----:B------:R-:W-:Y:S07]  /*7620*/  LDSM.16.MT88.4 R40, [R2+UR6+0x13800] ;  /* 0x013800060228783b */ /* 0x000fee0008004200 */
[----:B-1----:R-:W-:Y:S01]  /*7630*/  HMMA.16816.F32.BF16 R36, R16, R22, R36 ;  /* 0x000000161024723c */ /* 0x002fe20000041824 */
[----:B------:R-:W0:Y:S04]  /*7640*/  LDSM.16.MT88.4 R16, [R8+UR6+0x13400] ;  /* 0x013400060810783b */ /* 0x000e280008004200 */
[----:B------:R-:W1:Y:S11]  /*7650*/  LDSM.16.MT88.4 R20, [R2+UR6+0x13400] ;  /* 0x013400060214783b */ /* 0x000e760008004200 */
[-C--:B--2---:R-:W-:Y:S01]  /*7660*/  HMMA.16816.F32.BF16 R24, R24, R12.reuse, R28 ;  /* 0x0000000c1818723c */ /* 0x084fe2000004181c */
[----:B------:R-:W-:Y:S07]  /*7670*/  LDSM.16.M88.4 R28, [R0+UR6+0x180] ;  /* 0x00018006001c783b */ /* 0x000fee0008000200 */
        /* <DEDUP_REMOVED lines=15> */
[----:B------:R-:W-:Y:S11]  /*7770*/  LDSM.16.MT88.4 R28, [R8+UR6+0x14800] ;  /* 0x01480006081c783b */ /* 0x000ff60008004200 */
[-C--:B--2---:R-:W-:Y:S01]  /*7780*/  HMMA.16816.F32.BF16 R16, R24, R36.reuse, R16 ;  /* 0x000000241810723c */ /* 0x084fe20000041810 */
[----:B------:R-:W1:Y:S07]  /*7790*/  LDSM.16.M88.4 R24, [R0+UR6+0x200] ;  /* 0x000200060018783b */ /* 0x000e6e0008000200 */
[----:B---3--:R-:W-:Y:S01]  /*77a0*/  HMMA.16816.F32.BF16 R44, R40, R36, R44 ;  /* 0x00000024282c723c */ /* 0x008fe2000004182c */
[----:B------:R-:W2:-:S15]  /*77b0*/  LDSM.16.MT88.4 R40, [R2+UR6+0x14800] ;  /* 0x014800060228783b */ /* 0x000e9e0008004200 */
[-C--:B0-----:R-:W-:Y:S01]  /*77c0*/  HMMA.16816.F32.BF16 R12, R12, R38.reuse, R16 ;  /* 0x000000260c0c723c */ /* 0x081fe20000041810 */
[----:B------:R-:W-:Y:S07]  /*77d0*/  LDSM.16.MT88.4 R16, [R2+UR6+0x14c00] ;  /* 0x014c00060210783b */ /* 0x000fee0008004200 */
[----:B------:R-:W-:Y:S01]  /*77e0*/  HMMA.16816.F32.BF16 R44, R20, R38, R44 ;  /* 0x00000026142c723c */ /* 0x000fe2000004182c */
[----:B------:R-:W0:Y:S04]  /*77f0*/  LDSM.16.MT88.4 R20, [R8+UR6+0x14c00] ;  /* 0x014c00060814783b */ /* 0x000e280008004200 */
[----:B------:R-:W-:Y:S11]  /*7800*/  LDSM.16.M88.4 R36, [R35+UR6+0x280] ;  /* 0x000280062324783b */ /* 0x000ff60008000200 */
[-C--:B-1----:R-:W-:Y:S01]  /*7810*/  HMMA.16816.F32.BF16 R12, R28, R24.reuse, R12 ;  /* 0x000000181c0c723c */ /* 0x082fe2000004180c */
[----:B------:R-:W1:Y:S07]  /*7820*/  LDSM.16.MT88.4 R28, [R8+UR6+0x15000] ;  /* 0x01500006081c783b */ /* 0x000e6e0008004200 */
[----:B--2---:R-:W-:Y:S01]  /*7830*/  HMMA.16816.F32.BF16 R44, R40, R24, R44 ;  /* 0x00000018282c723c */ /* 0x004fe2000004182c */
[----:B------:R-:W2:-:S15]  /*7840*/  LDSM.16.MT88.4 R40, [R2+UR6+0x15000] ;  /* 0x015000060228783b */ /* 0x000e9e0008004200 */
[-C--:B0-----:R-:W-:Y:S01]  /*7850*/  HMMA.16816.F32.BF16 R12, R20, R26.reuse, R12 ;  /* 0x0000001a140c723c */ /* 0x081fe2000004180c */
[----:B------:R-:W0:Y:S07]  /*7860*/  LDSM.16.MT88.4 R20, [R8+UR6+0x15400] ;  /* 0x015400060814783b */ /* 0x000e2e0008004200 */
[----:B------:R-:W-:Y:S01]  /*7870*/  HMMA.16816.F32.BF16 R44, R16, R26, R44 ;  /* 0x0000001a102c723c */ /* 0x000fe2000004182c */
[----:B------:R-:W3:Y:S04]  /*7880*/  LDSM.16.MT88.4 R16, [R2+UR6+0x15400] ;  /* 0x015400060210783b */ /* 0x000ee80008004200 */
[----:B------:R-:W-:Y:S11]  /*7890*/  LDSM.16.MT88.4 R24, [R8+UR6+0x15800] ;  /* 0x015800060818783b */ /* 0x000ff60008004200 */
[-C--:B-1----:R-:W-:Y:S01]  /*78a0*/  HMMA.16816.F32.BF16 R12, R28, R36.reuse, R12 ;  /* 0x000000241c0c723c */ /* 0x082fe2000004180c */
[----:B------:R-:W1:Y:S07]  /*78b0*/  LDSM.16.M88.4 R28, [R0+UR6+0x280] ;  /* 0x00028006001c783b */ /* 0x000e6e0008000200 */
[----:B--2---:R-:W-:Y:S01]  /*78c0*/  HMMA.16816.F32.BF16 R44, R40, R36, R44 ;  /* 0x00000024282c723c */ /* 0x004fe2000004182c */
[----:B------:R-:W2:-:S15]  /*78d0*/  LDSM.16.MT88.4 R40, [R2+UR6+0x15800] ;  /* 0x015800060228783b */ /* 0x000e9e0008004200 */
[-C--:B0-----:R-:W-:Y:S01]  /*78e0*/  HMMA.16816.F32.BF16 R12, R20, R38.reuse, R12 ;  /* 0x00000026140c723c */ /* 0x081fe2000004180c */
[----:B------:R-:W-:Y:S07]  /*78f0*/  LDSM.16.MT88.4 R20, [R2+UR6+0x15c00] ;  /* 0x015c00060214783b */ /* 0x000fee0008004200 */
[----:B---3--:R-:W-:Y:S01]  /*7900*/  HMMA.16816.F32.BF16 R44, R16, R38, R44 ;  /* 0x00000026102c723c */ /* 0x008fe2000004182c */
[----:B------:R-:W0:Y:S04]  /*7910*/  LDSM.16.MT88.4 R16, [R8+UR6+0x15c00] ;  /* 0x015c00060810783b */ /* 0x000e280008004200 */
[----:B------:R-:W-:Y:S11]  /*7920*/  LDSM.16.MT88.4 R36, [R8+UR6+0x16000] ;  /* 0x016000060824783b */ /* 0x000ff60008004200 */
[-C--:B-1----:R-:W-:Y:S01]  /*7930*/  HMMA.16816.F32.BF16 R12, R24, R28.reuse, R12 ;  /* 0x0000001c180c723c */ /* 0x082fe2000004180c */
[----:B------:R-:W1:Y:S04]  /*7940*/  LDSM.16.M88.4 R24, [R35+UR6+0x300] ;  /* 0x000300062318783b */ /* 0x000e680008000200 */
[----:B------:R-:W-:Y:S03]  /*7950*/  LDSM.16.M88.4 R32, [R35+UR6+0x380] ;  /* 0x000380062320783b */ /* 0x000fe60008000200 */
        /* <DEDUP_REMOVED lines=15> */
[----:B------:R-:W3:Y:S11]  /*7a50*/  LDSM.16.MT88.4 R24, [R8+UR6+0x17000] ;  /* 0x017000060818783b */ /* 0x000ef60008004200 */
[-C--:B-1----:R-:W-:Y:S01]  /*7a60*/  HMMA.16816.F32.BF16 R12, R28, R36.reuse, R12 ;  /* 0x000000241c0c723c */ /* 0x082fe2000004180c */
[----:B------:R-:W1:Y:S07]  /*7a70*/  LDSM.16.MT88.4 R28, [R2+UR6+0x17000] ;  /* 0x01700006021c783b */ /* 0x000e6e0008004200 */
[----:B--2---:R-:W-:Y:S01]  /*7a80*/  HMMA.16816.F32.BF16 R40, R44, R36, R40 ;  /* 0x000000242c28723c */ /* 0x004fe20000041828 */
[----:B------:R-:W-:Y:S01]  /*7a90*/  LOP3.LUT R191, R191, 0xe0, RZ, 0xc0, !PT ;  /* 0x000000e0bfbf7812 */ /* 0x000fe200078ec0ff */
[----:B------:R-:W2:Y:S04]  /*7aa0*/  LDL.64 R44, [R1+0x2f8] ;  /* 0x0002f800012c7983 */ /* 0x000ea80000100a00 */
[----:B------:R-:W4:Y:S10]  /*7ab0*/  LDL.64 R46, [R1+0x308] ;  /* 0x00030800012e7983 */ /* 0x000f340000100a00 */
[-C--:B0-----:R-:W-:Y:S01]  /*7ac0*/  HMMA.16816.F32.BF16 R12, R20, R38.reuse, R12 ;  /* 0x00000026140c723c */ /* 0x081fe2000004180c */
[----:B------:R-:W0:Y:S07]  /*7ad0*/  LDSM.16.MT88.4 R20, [R8+UR6+0x17400] ;  /* 0x017400060814783b */ /* 0x000e2e0008004200 */
[----:B------:R-:W-:Y:S01]  /*7ae0*/  HMMA.16816.F32.BF16 R40, R16, R38, R40 ;  /* 0x000000261028723c */ /* 0x000fe20000041828 */
[----:B------:R-:W5:Y:S04]  /*7af0*/  LDSM.16.MT88.4 R16, [R2+UR6+0x17400] ;  /* 0x017400060210783b */ /* 0x000f680008004200 */
[----:B------:R-:W-:Y:S04]  /*7b00*/  LDSM.16.MT88.4 R36, [R8+UR6+0x17800] ;  /* 0x017800060824783b */ /* 0x000fe80008004200 */
[----:B------:R-:W-:Y:S07]  /*7b10*/  LDSM.16.MT88.4 R8, [R8+UR6+0x17c00] ;  /* 0x017c00060808783b */ /* 0x000fee0008004200 */
[-C--:B---3--:R-:W-:Y:S01]  /*7b20*/  HMMA.16816.F32.BF16 R12, R24, R32.reuse, R12 ;  /* 0x00000020180c723c */ /* 0x088fe2000004180c */
[----:B------:R-:W3:Y:S07]  /*7b30*/  LDSM.16.M88.4 R24, [R0+UR6+0x380] ;  /* 0x000380060018783b */ /* 0x000eee0008000200 */
[----:B-1----:R-:W-:Y:S01]  /*7b40*/  HMMA.16816.F32.BF16 R28, R28, R32, R40 ;  /* 0x000000201c1c723c */ /* 0x002fe20000041828 */
[----:B------:R-:W1:Y:S04]  /*7b50*/  LDSM.16.MT88.4 R40, [R2+UR6+0x17800] ;  /* 0x017800060228783b */ /* 0x000e680008004200 */
[----:B------:R-:W2:Y:S11]  /*7b60*/  LDL.64 R32, [R1+0x2e0] ;  /* 0x0002e00001207983 */ /* 0x000eb60000100a00 */
[-C--:B0-----:R-:W-:Y:S01]  /*7b70*/  HMMA.16816.F32.BF16 R12, R20, R34.reuse, R12 ;  /* 0x00000022140c723c */ /* 0x081fe2000004180c */
[----:B------:R-:W0:Y:S07]  /*7b80*/  LDSM.16.MT88.4 R20, [R2+UR6+0x17c00] ;  /* 0x017c00060214783b */ /* 0x000e2e0008004200 */
[----:B-----5:R-:W-:Y:S01]  /*7b90*/  HMMA.16816.F32.BF16 R16, R16, R34, R28 ;  /* 0x000000221010723c */ /* 0x020fe2000004181c */
[----:B------:R-:W5:Y:S04]  /*7ba0*/  LDL.64 R30, [R1+0x320] ;  /* 0x00032000011e7983 */ /* 0x000f680000100a00 */
[----:B------:R-:W4:Y:S04]  /*7bb0*/  LDL.64 R28, [R1+0x310] ;  /* 0x00031000011c7983 */ /* 0x000f280000100a00 */
[----:B------:R-:W2:Y:S07]  /*7bc0*/  LDL.64 R34, [R1+0x2f0] ;  /* 0x0002f00001227983 */ /* 0x000eae0000100a00 */
[-C--:B---3--:R-:W-:Y:S01]  /*7bd0*/  HMMA.16816.F32.BF16 R12, R36, R24.reuse, R12 ;  /* 0x00000018240c723c */ /* 0x088fe2000004180c */
[----:B------:R-:W3:Y:S04]  /*7be0*/  LDL.64 R38, [R1+0x318] ;  /* 0x0003180001267983 */ /* 0x000ee80000100a00 */
[----:B------:R-:W3:Y:S03]  /*7bf0*/  LDL.64 R36, [R1+0x300] ;  /* 0x0003000001247983 */ /* 0x000ee60000100a00 */
[----:B-1----:R-:W-:-:S15]  /*7c00*/  HMMA.16816.F32.BF16 R40, R40, R24, R16 ;  /* 0x000000182828723c */ /* 0x002fde0000041810 */
[----:B------:R-:W-:-:S01]  /*7c10*/  NOP ;  /* 0x0000000000007918 */ /* 0x000fc20000000000 */
[-C--:B------:R-:W-:Y:S08]  /*7c20*/  HMMA.16816.F32.BF16 R16, R8, R26.reuse, R12 ;  /* 0x0000001a0810723c */ /* 0x080ff0000004180c */
[----:B0-----:R-:W-:Y:S01]  /*7c30*/  HMMA.16816.F32.BF16 R12, R20, R26, R40 ;  /* 0x0000001a140c723c */ /* 0x001fe20000041828 */
[----:B------:R-:W-:Y:S01]  /*7c40*/  SHF.R.U32.HI R10, RZ, 0x3, R193 ;  /* 0x00000003ff0a7819 */ /* 0x000fe200000116c1 */
[----:B------:R-:W3:Y:S01]  /*7c50*/  LDL.64 R42, [R1+0x2e8] ;  /* 0x0002e800012a7983 */ /* 0x000ee20000100a00 */
[----:B------:R-:W-:-:S13]  /*7c60*/  BAR.SYNC.DEFER_BLOCKING 0x0 ;  /* 0x0000000000007b1d */ /* 0x000fda0000010000 */
[----:B------:R-:W-:Y:S01]  /*7c70*/  FMUL R22, R16, UR9 ;  /* 0x0000000910167c20 */ /* 0x000fe20008400000 */
[----:B------:R-:W-:Y:S01]  /*7c80*/  FMUL R9, R17, UR9 ;  /* 0x0000000911097c20 */ /* 0x000fe20008400000 */
[----:B------:R-:W-:Y:S01]  /*7c90*/  FMUL R21, R18, UR9 ;  /* 0x0000000912157c20 */ /* 0x000fe20008400000 */
[----:B------:R-:W-:Y:S01]  /*7ca0*/  FMUL R8, R19, UR9 ;  /* 0x0000000913087c20 */ /* 0x000fe20008400000 */
[----:B------:R-:W-:Y:S01]  /*7cb0*/  VIADD R23, R191, UR6 ;  /* 0x00000006bf177c36 */ /* 0x000fe20008000000 */
[----:B------:R-:W3:Y:S03]  /*7cc0*/  LDL.64 R40, [R1+0x2d0] ;  /* 0x0002d00001287983 */ /* 0x000ee60000100a00 */
[----:B------:R-:W-:Y:S01]  /*7cd0*/  FMUL R20, R12, UR9 ;  /* 0x000000090c147c20 */ /* 0x000fe20008400000 */
[----:B------:R-:W-:Y:S01]  /*7ce0*/  FMUL R2, R13, UR9 ;  /* 0x000000090d027c20 */ /* 0x000fe20008400000 */
[----:B------:R-:W-:Y:S01]  /*7cf0*/  FMUL R11, R14, UR9 ;  /* 0x000000090e0b7c20 */ /* 0x000fe20008400000 */
[----:B------:R-:W-:Y:S01]  /*7d00*/  FMUL R0, R15, UR9 ;  /* 0x000000090f007c20 */ /* 0x000fe20008400000 */
[----:B------:R-:W-:-:S02]  /*7d10*/  FMNMX R22, R22, R9, !PT ;  /* 0x0000000916167209 */ /* 0x000fc40007800000 */
[----:B------:R-:W-:Y:S02]  /*7d20*/  FMNMX R21, R21, R8, !PT ;  /* 0x0000000815157209 */ /* 0x000fe40007800000 */
[----:B------:R-:W-:Y:S02]  /*7d30*/  FMNMX R20, R20, R2, !PT ;  /* 0x0000000214147209 */ /* 0x000fe40007800000 */
[----:B------:R-:W-:Y:S01]  /*7d40*/  FMNMX R11, R11, R0, !PT ;  /* 0x000000000b0b7209 */ /* 0x000fe20007800000 */
[----:B------:R-:W0:Y:S04]  /*7d50*/  SHFL.BFLY PT, R9, R22, 0x2, 0x1f ;  /* 0x0c401f0016097f89 */ /* 0x000e2800000e0000 */
[----:B------:R-:W1:Y:S04]  /*7d60*/  SHFL.BFLY PT, R8, R21, 0x2, 0x1f ;  /* 0x0c401f0015087f89 */ /* 0x000e6800000e0000 */
[----:B------:R-:W1:Y:S04]  /*7d70*/  SHFL.BFLY PT, R2, R20, 0x2, 0x1f ;  /* 0x0c401f0014027f89 */ /* 0x000e6800000e0000 */
[----:B------:R-:W1:Y:S01]  /*7d80*/  SHFL.BFLY PT, R0, R11, 0x2, 0x1f ;  /* 0x0c401f000b007f89 */ /* 0x000e6200000e0000 */
[----:B0-----:R-:W-:-:S02]  /*7d90*/  FMNMX R22, R22, R9, !PT ;  /* 0x0000000916167209 */ /* 0x001fc40007800000 */
[----:B-1----:R-:W-:Y:S02]  /*7da0*/  FMNMX R21, R21, R8, !PT ;  /* 0x0000000815157209 */ /* 0x002fe40007800000 */
[----:B------:R-:W-:Y:S02]  /*7db0*/  FMNMX R20, R20, R2, !PT ;  /* 0x0000000214147209 */ /* 0x000fe40007800000 */
[----:B------:R-:W-:Y:S01]  /*7dc0*/  FMNMX R11, R11, R0, !PT ;  /* 0x000000000b0b7209 */ /* 0x000fe20007800000 */
[----:B------:R-:W0:Y:S04]  /*7dd0*/  SHFL.BFLY PT, R2, R22, 0x1, 0x1f ;  /* 0x0c201f0016027f89 */ /* 0x000e2800000e0000 */
[----:B------:R-:W1:Y:S04]  /*7de0*/  SHFL.BFLY PT, R8, R21, 0x1, 0x1f ;  /* 0x0c201f0015087f89 */ /* 0x000e6800000e0000 */
[----:B------:R-:W1:Y:S04]  /*7df0*/  SHFL.BFLY PT, R0, R20, 0x1, 0x1f ;  /* 0x0c201f0014007f89 */ /* 0x000e6800000e0000 */
[----:B------:R-:W1:Y:S01]  /*7e00*/  SHFL.BFLY PT, R9, R11, 0x1, 0x1f ;  /* 0x0c201f000b097f89 */ /* 0x000e6200000e0000 */
[----:B------:R-:W-:-:S04]  /*7e10*/  LOP3.LUT R10, R10, 0x1c, RZ, 0xc0, !PT ;  /* 0x0000001c0a0a7812 */ /* 0x000fc800078ec0ff */
[----:B------:R-:W-:Y:S02]  /*7e20*/  IADD3 R10, R23, R10, RZ ;  /* 0x0000000a170a7210 */ /* 0x000fe40007ffe0ff */
[----:B0-----:R-:W-:Y:S02]  /*7e30*/  FMNMX R2, R22, R2, !PT ;  /* 0x0000000216027209 */ /* 0x001fe40007800000 */
[----:B-1----:R-:W-:Y:S02]  /*7e40*/  FMNMX R8, R21, R8, !PT ;  /* 0x0000000815087209 */ /* 0x002fe40007800000 */
[----:B------:R-:W-:Y:S02]  /*7e50*/  FMNMX R0, R20, R0, !PT ;  /* 0x0000000014007209 */ /* 0x000fe40007800000 */
[----:B------:R-:W-:Y:S01]  /*7e60*/  FMNMX R9, R11, R9, !PT ;  /* 0x000000090b097209 */ /* 0x000fe20007800000 */
[----:B------:R-:W-:Y:S04]  /*7e70*/  @!P1 STS [R10], R2 ;  /* 0x000000020a009388 */ /* 0x000fe80000000800 */
[----:B------:R-:W-:Y:S04]  /*7e80*/  @!P1 STS [R10+0x100], R8 ;  /* 0x000100080a009388 */ /* 0x000fe80000000800 */
[----:B------:R-:W-:Y:S04]  /*7e90*/  @!P1 STS [R10+0x200], R0 ;  /* 0x000200000a009388 */ /* 0x000fe80000000800 */
[----:B------:R-:W-:Y:S01]  /*7ea0*/  @!P1 STS [R10+0x300], R9 ;  /* 0x000300090a009388 */ /* 0x000fe20000000800 */
[----:B------:R-:W-:Y:S01]  /*7eb0*/  BAR.SYNC.DEFER_BLOCKING 0x0 ;  /* 0x0000000000007b1d */ /* 0x000fe20000010000 */
[----:B------:R-:W-:-:S05]  /*7ec0*/  LEA R20, R193, UR6, 0x2 ;  /* 0x00000006c1147c11 */ /* 0x000fca000f8e10ff */
[----:B------:R-:W0:Y:S04]  /*7ed0*/  LDS R0, [R20] ;  /* 0x0000000014007984 */ /* 0x000e280000000800 */
[----:B0-----:R-:W0:Y:S02]  /*7ee0*/  SHFL.BFLY PT, R2, R0, 0x4, 0x1f ;  /* 0x0c801f0000027f89 */ /* 0x001e2400000e0000 */
[----:B0-----:R-:W-:-:S05]  /*7ef0*/  FMNMX R2, R0, R2, !PT ;  /* 0x0000000200027209 */ /* 0x001fca0007800000 */
[----:B------:R-:W0:Y:S02]  /*7f00*/  SHFL.BFLY PT, R0, R2, 0x2, 0x1f ;  /* 0x0c401f0002007f89 */ /* 0x000e2400000e0000 */
[----:B0-----:R-:W-:-:S05]  /*7f10*/  FMNMX R0, R2, R0, !PT ;  /* 0x0000000002007209 */ /* 0x001fca0007800000 */
[----:B------:R-:W0:Y:S02]  /*7f20*/  SHFL.BFLY PT, R2, R0, 0x1, 0x1f ;  /* 0x0c201f0000027f89 */ /* 0x000e2400000e0000 */
[----:B0-----:R-:W-:-:S05]  /*7f30*/  FMNMX R2, R0, R2, !PT ;  /* 0x0000000200027209 */ /* 0x001fca0007800000 */
[----:B------:R-:W-:Y:S01]  /*7f40*/  @!P0 STS [R20], R2 ;  /* 0x0000000214008388 */ /* 0x000fe20000000800 */
[----:B------:R-:W-:Y:S06]  /*7f50*/  BAR.SYNC.DEFER_BLOCKING 0x0 ;  /* 0x0000000000007b1d */ /* 0x000fec0000010000 */
[----:B------:R-:W0:Y:S04]  /*7f60*/  LDS R2, [R191+UR6+0x200] ;  /* 0x00020006bf027984 */ /* 0x000e280008000800 */
[----:B------:R-:W1:Y:S04]  /*7f70*/  LDS R9, [R191+UR6] ;  /* 0x00000006bf097984 */ /* 0x000e680008000800 */
[----:B------:R-:W5:Y:S04]  /*7f80*/  LDS R8, [R191+UR6+0x100] ;  /* 0x00010006bf087984 */ /* 0x000f680008000800 */
[----:B------:R-:W4:Y:S01]  /*7f90*/  LDS R0, [R191+UR6+0x300] ;  /* 0x00030006bf007984 */ /* 0x000f220008000800 */
[----:B0-----:R-:W-:-:S02]  /*7fa0*/  FMNMX R2, R2, R4, !PT ;  /* 0x0000000402027209 */ /* 0x001fc40007800000 */
[----:B-1----:R-:W-:Y:S02]  /*7fb0*/  FMNMX R9, R9, R172, !PT ;  /* 0x000000ac09097209 */ /* 0x002fe40007800000 */
[----:B-----5:R-:W-:Y:S02]  /*7fc0*/  FMNMX R8, R8, R5, !PT ;  /* 0x0000000508087209 */ /* 0x020fe40007800000 */
[----:B----4-:R-:W-:Y:S01]  /*7fd0*/  FMNMX R0, R0, R3, !PT ;  /* 0x0000000300007209 */ /* 0x010fe20007800000 */
[--C-:B------:R-:W-:Y:S01]  /*7fe0*/  FFMA R12, R12, UR9, -R2.reuse ;  /* 0x000000090c0c7c23 */ /* 0x100fe20008000802 */
[----:B------:R-:W-:Y:S01]  /*7ff0*/  FFMA R13, R13, UR9, -R2 ;  /* 0x000000090d0d7c23 */ /* 0x000fe20008000802 */
[--C-:B------:R-:W-:Y:S01]  /*8000*/  FFMA R16, R16, UR9, -R9.reuse ;  /* 0x0000000910107c23 */ /* 0x100fe20008000809 */
[----:B------:R-:W-:Y:S01]  /*8010*/  FFMA R17, R17, UR9, -R9 ;  /* 0x0000000911117c23 */ /* 0x000fe20008000809 */
[--C-:B------:R-:W-:Y:S01]  /*8020*/  FFMA R18, R18, UR9, -R8.reuse ;  /* 0x0000000912127c23 */ /* 0x100fe20008000808 */
[----:B------:R-:W-:Y:S01]  /*8030*/  FFMA R19, R19, UR9, -R8 ;  /* 0x0000000913137c23 */ /* 0x000fe20008000808 */
[--C-:B------:R-:W-:Y:S01]  /*8040*/  FFMA R14, R14, UR9, -R0.reuse ;  /* 0x000000090e0e7c23 */ /* 0x100fe20008000800 */
[----:B------:R-:W-:Y:S01]  /*8050*/  FFMA R15, R15, UR9, -R0 ;  /* 0x000000090f0f7c23 */ /* 0x000fe20008000800 */
[----:B------:R-:W-:Y:S01]  /*8060*/  FMUL R12, R12, 1.4426950216293334961 ;  /* 0x3fb8aa3b0c0c7820 */ /* 0x000fe20000400000 */
[----:B------:R-:W-:Y:S01]  /*8070*/  FMUL R13, R13, 1.4426950216293334961 ;  /* 0x3fb8aa3b0d0d7820 */ /* 0x000fe20000400000 */
[----:B------:R-:W-:Y:S01]  /*8080*/  FMUL R16, R16, 1.4426950216293334961 ;  /* 0x3fb8aa3b10107820 */ /* 0x000fe20000400000 */
[----:B------:R-:W-:Y:S01]  /*8090*/  FMUL R17, R17, 1.4426950216293334961 ;  /* 0x3fb8aa3b11117820 */ /* 0x000fe20000400000 */
[----:B------:R-:W-:Y:S01]  /*80a0*/  FMUL R18, R18, 1.4426950216293334961 ;  /* 0x3fb8aa3b12127820 */ /* 0x000fe20000400000 */
[----:B------:R-:W-:Y:S01]  /*80b0*/  FMUL R19, R19, 1.4426950216293334961 ;  /* 0x3fb8aa3b13137820 */ /* 0x000fe20000400000 */
[----:B------:R-:W-:Y:S01]  /*80c0*/  FMUL R14, R14, 1.4426950216293334961 ;  /* 0x3fb8aa3b0e0e7820 */ /* 0x000fe20000400000 */
[----:B------:R-:W-:Y:S01]  /*80d0*/  FMUL R15, R15, 1.4426950216293334961 ;  /* 0x3fb8aa3b0f0f7820 */ /* 0x000fe20000400000 */
[----:B------:R-:W-:Y:S08]  /*80e0*/  MUFU.EX2 R173, R12 ;  /* 0x0000000c00ad7308 */ /* 0x000ff00000000800 */
[----:B------:R-:W0:Y:S08]  /*80f0*/  MUFU.EX2 R170, R13 ;  /* 0x0000000d00aa7308 */ /* 0x000e300000000800 */
[----:B------:R-:W-:Y:S08]  /*8100*/  MUFU.EX2 R181, R16 ;  /* 0x0000001000b57308 */ /* 0x000ff00000000800 */
[----:B------:R-:W1:Y:S08]  /*8110*/  MUFU.EX2 R179, R17 ;  /* 0x0000001100b37308 */ /* 0x000e700000000800 */
[----:B------:R-:W-:Y:S08]  /*8120*/  MUFU.EX2 R177, R18 ;  /* 0x0000001200b17308 */ /* 0x000ff00000000800 */
[----:B------:R-:W4:Y:S08]  /*8130*/  MUFU.EX2 R175, R19 ;  /* 0x0000001300af7308 */ /* 0x000f300000000800 */
[----:B------:R0:W-:Y:S08]  /*8140*/  MUFU.EX2 R168, R14 ;  /* 0x0000000e00a87308 */ /* 0x0001f00000000800 */
[----:B------:R4:W5:Y:S01]  /*8150*/  MUFU.EX2 R166, R15 ;  /* 0x0000000f00a67308 */ /* 0x0009620000000800 */
[----:B0-----:R-:W-:Y:S01]  /*8160*/  FADD R14, R173, R170 ;  /* 0x000000aaad0e7221 */ /* 0x001fe20000000000 */
[----:B-1----:R-:W-:Y:S01]  /*8170*/  FADD R17, R181, R179 ;  /* 0x000000b3b5117221 */ /* 0x002fe20000000000 */
[----:B----4-:R-:W-:-:S03]  /*8180*/  FADD R15, R177, R175 ;  /* 0x000000afb10f7221 */ /* 0x010fc60000000000 */
[----:B------:R-:W0:Y:S01]  /*8190*/  SHFL.BFLY PT, R11, R14, 0x2, 0x1f ;  /* 0x0c401f000e0b7f89 */ /* 0x000e2200000e0000 */
[----:B-----5:R-:W-:-:S03]  /*81a0*/  FADD R13, R168, R166 ;  /* 0x000000a6a80d7221 */ /* 0x020fc60000000000 */
[----:B------:R-:W1:Y:S04]  /*81b0*/  SHFL.BFLY PT, R18, R17, 0x2, 0x1f ;  /* 0x0c401f0011127f89 */ /* 0x000e6800000e0000 */
[----:B------:R-:W4:Y:S04]  /*81c0*/  SHFL.BFLY PT, R16, R15, 0x2, 0x1f ;  /* 0x0c401f000f107f89 */ /* 0x000f2800000e0000 */
[----:B------:R-:W5:Y:S01]  /*81d0*/  SHFL.BFLY PT, R12, R13, 0x2, 0x1f ;  /* 0x0c401f000d0c7f89 */ /* 0x000f6200000e0000 */
[----:B0-----:R-:W-:Y:S01]  /*81e0*/  FADD R11, R14, R11 ;  /* 0x0000000b0e0b7221 */ /* 0x001fe20000000000 */
[----:B-1----:R-:W-:Y:S01]  /*81f0*/  FADD R18, R17, R18 ;  /* 0x0000001211127221 */ /* 0x002fe20000000000 */
[----:B----4-:R-:W-:Y:S01]  /*8200*/  FADD R16, R15, R16 ;  /* 0x000000100f107221 */ /* 0x010fe20000000000 */
[----:B-----5:R-:W-:-:S03]  /*8210*/  FADD R14, R13, R12 ;  /* 0x0000000c0d0e7221 */ /* 0x020fc60000000000 */
[----:B------:R-:W0:Y:S04]  /*8220*/  SHFL.BFLY PT, R17, R18, 0x1, 0x1f ;  /* 0x0c201f0012117f89 */ /* 0x000e2800000e0000 */
[----:B------:R-:W1:Y:S04]  /*8230*/  SHFL.BFLY PT, R15, R16, 0x1, 0x1f ;  /* 0x0c201f00100f7f89 */ /* 0x000e6800000e0000 */
[----:B------:R-:W4:Y:S04]  /*8240*/  SHFL.BFLY PT, R13, R11, 0x1, 0x1f ;  /* 0x0c201f000b0d7f89 */ /* 0x000f2800000e0000 */
[----:B------:R-:W5:Y:S01]  /*8250*/  SHFL.BFLY PT, R12, R14, 0x1, 0x1f ;  /* 0x0c201f000e0c7f89 */ /* 0x000f6200000e0000 */
[----:B0-----:R-:W-:Y:S01]  /*8260*/  FADD R17, R18, R17 ;  /* 0x0000001112117221 */ /* 0x001fe20000000000 */
[----:B------:R-:W-:Y:S01]  /*8270*/  BAR.SYNC.DEFER_BLOCKING 0x0 ;  /* 0x0000000000007b1d */ /* 0x000fe20000010000 */
[----:B-1----:R-:W-:Y:S01]  /*8280*/  FADD R15, R16, R15 ;  /* 0x0000000f100f7221 */ /* 0x002fe20000000000 */
[----:B----4-:R-:W-:Y:S01]  /*8290*/  FADD R13, R11, R13 ;  /* 0x0000000d0b0d7221 */ /* 0x010fe20000000000 */
[----:B-----5:R-:W-:-:S03]  /*82a0*/  FADD R12, R14, R12 ;  /* 0x0000000c0e0c7221 */ /* 0x020fc60000000000 */
[----:B------:R-:W-:Y:S04]  /*82b0*/  @!P1 STS [R10], R17 ;  /* 0x000000110a009388 */ /* 0x000fe80000000800 */
[----:B------:R-:W-:Y:S04]  /*82c0*/  @!P1 STS [R10+0x100], R15 ;  /* 0x0001000f0a009388 */ /* 0x000fe80000000800 */
[----:B------:R-:W-:Y:S04]  /*82d0*/  @!P1 STS [R10+0x200], R13 ;  /* 0x0002000d0a009388 */ /* 0x000fe80000000800 */
[----:B------:R-:W-:Y:S01]  /*82e0*/  @!P1 STS [R10+0x300], R12 ;  /* 0x0003000c0a009388 */ /* 0x000fe20000000800 */
[----:B------:R-:W-:Y:S06]  /*82f0*/  BAR.SYNC.DEFER_BLOCKING 0x0 ;  /* 0x0000000000007b1d */ /* 0x000fec0000010000 */
[----:B------:R-:W0:Y:S04]  /*8300*/  LDS R10, [R20] ;  /* 0x00000000140a7984 */ /* 0x000e280000000800 */
[----:B0-----:R-:W0:Y:S02]  /*8310*/  SHFL.BFLY PT, R11, R10, 0x4, 0x1f ;  /* 0x0c801f000a0b7f89 */ /* 0x001e2400000e0000 */
[----:B0-----:R-:W-:-:S05]  /*8320*/  FADD R11, R10, R11 ;  /* 0x0000000b0a0b7221 */ /* 0x001fca0000000000 */
[----:B------:R-:W0:Y:S02]  /*8330*/  SHFL.BFLY PT, R10, R11, 0x2, 0x1f ;  /* 0x0c401f000b0a7f89 */ /* 0x000e2400000e0000 */
[----:B0-----:R-:W-:-:S05]  /*8340*/  FADD R10, R11, R10 ;  /* 0x0000000a0b0a7221 */ /* 0x001fca0000000000 */
[----:B------:R-:W0:Y:S02]  /*8350*/  SHFL.BFLY PT, R14, R10, 0x1, 0x1f ;  /* 0x0c201f000a0e7f89 */ /* 0x000e2400000e0000 */
[----:B0-----:R-:W-:-:S05]  /*8360*/  FADD R14, R10, R14 ;  /* 0x0000000e0a0e7221 */ /* 0x001fca0000000000 */
[----:B------:R0:W-:Y:S01]  /*8370*/  @!P0 STS [R20], R14 ;  /* 0x0000000e14008388 */ /* 0x0001e20000000800 */
[C---:B------:R-:W-:Y:S01]  /*8380*/  IMAD.WIDE R10, R7.reuse, 0x2, R142 ;  /* 0x00000002070a7825 */ /* 0x040fe200078e028e */
[----:B------:R-:W-:Y:S03]  /*8390*/  BAR.SYNC.DEFER_BLOCKING 0x0 ;  /* 0x0000000000007b1d */ /* 0x000fe60000010000 */
[----:B------:R-:W-:-:S04]  /*83a0*/  IMAD.WIDE R12, R7, 0x2, R144 ;  /* 0x00000002070c7825 */ /* 0x000fc800078e0290 */
[C---:B0-----:R-:W-:Y:S01]  /*83b0*/  IMAD.WIDE R20, R7.reuse, 0x2, R150 ;  /* 0x0000000207147825 */ /* 0x041fe200078e0296 */
[----:B------:R-:W4:Y:S03]  /*83c0*/  LDL.64 R144, [R1+0x1f8] ;  /* 0x0001f80001907983 */ /* 0x000f260000100a00 */
[C---:B------:R-:W-:Y:S01]  /*83d0*/  IMAD.WIDE R22, R7.reuse, 0x2, R220 ;  /* 0x0000000207167825 */ /* 0x040fe200078e02dc */
[----:B------:R-:W5:Y:S03]  /*83e0*/  LDL.64 R142, [R1+0x1e8] ;  /* 0x0001e800018e7983 */ /* 0x000f660000100a00 */
[C---:B------:R-:W-:Y:S01]  /*83f0*/  IMAD.WIDE R14, R7.reuse, 0x2, R216 ;  /* 0x00000002070e7825 */ /* 0x040fe200078e02d8 */
[----:B------:R-:W5:Y:S03]  /*8400*/  LDL.64 R150, [R1+0x1c8] ;  /* 0x0001c80001967983 */ /* 0x000f660000100a00 */
[C---:B------:R-:W-:Y:S01]  /*8410*/  IMAD.WIDE R18, R7.reuse, 0x2, R244 ;  /* 0x0000000207127825 */ /* 0x040fe200078e02f4 */
[----:B------:R-:W5:Y:S04]  /*8420*/  LDL.64 R216, [R1+0x78] ;  /* 0x0000780001d87983 */ /* 0x000f680000100a00 */
[----:B------:R-:W5:Y:S04]  /*8430*/  LDG.E.U16 R10, desc[UR10][R10.64] ;  /* 0x0000000a0a0a7981 */ /* 0x000f68000c1e1500 */
[----:B------:R-:W5:Y:S01]  /*8440*/  LDG.E.U16 R14, desc[UR10][R14.64] ;  /* 0x0000000a0e0e7981 */ /* 0x000f62000c1e1500 */
[----:B------:R-:W-:-:S03]  /*8450*/  IMAD.WIDE R24, R7, 0x2, R228 ;  /* 0x0000000207187825 */ /* 0x000fc600078e02e4 */
[----:B------:R-:W5:Y:S04]  /*8460*/  LDL.64 R228, [R1+0xd0] ;  /* 0x0000d00001e47983 */ /* 0x000f680000100a00 */
[----:B------:R0:W5:Y:S04]  /*8470*/  LDG.E.U16 R11, desc[UR10][R12.64] ;  /* 0x0000000a0c0b7981 */ /* 0x000168000c1e1500 */
[----:B------:R-:W5:Y:S01]  /*8480*/  LDG.E.U16 R15, desc[UR10][R18.64] ;  /* 0x0000000a120f7981 */ /* 0x000f62000c1e1500 */
[----:B------:R-:W-:-:S03]  /*8490*/  IMAD.WIDE R30, R7, 0x2, R30 ;  /* 0x00000002071e7825 */ /* 0x000fc600078e021e */
[----:B------:R-:W5:Y:S01]  /*84a0*/  LDL.64 R220, [R1+0x88] ;  /* 0x0000880001dc7983 */ /* 0x000f620000100a00 */
[----:B0-----:R-:W-:-:S03]  /*84b0*/  IMAD.WIDE R12, R7, 0x2, R148 ;  /* 0x00000002070c7825 */ /* 0x001fc600078e0294 */
[----:B------:R-:W5:Y:S04]  /*84c0*/  LDL.64 R148, [R1+0x1b8] ;  /* 0x0001b80001947983 */ /* 0x000f680000100a00 */
[----:B------:R-:W5:Y:S01]  /*84d0*/  LDG.E.U16 R12, desc[UR10][R12.64] ;  /* 0x0000000a0c0c7981 */ /* 0x000f62000c1e1500 */
[----:B------:R-:W-:-:S03]  /*84e0*/  IMAD.WIDE R28, R7, 0x2, R28 ;  /* 0x00000002071c7825 */ /* 0x000fc600078e021c */
[----:B------:R-:W5:Y:S04]  /*84f0*/  LDL.64 R244, [R1+0x30] ;  /* 0x0000300001f47983 */ /* 0x000f680000100a00 */
[----:B------:R0:W5:Y:S02]  /*8500*/  LDG.E.U16 R13, desc[UR10][R20.64] ;  /* 0x0000000a140d7981 */ /* 0x000164000c1e1500 */
[C---:B0-----:R-:W-:Y:S02]  /*8510*/  IMAD.WIDE R20, R7.reuse, 0x2, R224 ;  /* 0x0000000207147825 */ /* 0x041fe400078e02e0 */
[----:B------:R-:W5:Y:S04]  /*8520*/  LDL.64 R224, [R1+0x98] ;  /* 0x0000980001e07983 */ /* 0x000f680000100a00 */
[----:B------:R-:W5:Y:S04]  /*8530*/  LDG.E.U16 R20, desc[UR10][R20.64] ;  /* 0x0000000a14147981 */ /* 0x000f68000c1e1500 */
[----:B------:R0:W5:Y:S02]  /*8540*/  LDG.E.U16 R21, desc[UR10][R22.64] ;  /* 0x0000000a16157981 */ /* 0x000164000c1e1500 */
[----:B0-----:R-:W-:-:S02]  /*8550*/  IMAD.WIDE R22, R7, 0x2, R112 ;  /* 0x0000000207167825 */ /* 0x001fc400078e0270 */
[----:B------:R-:W4:Y:S02]  /*8560*/  LDL.64 R112, [R1+0x2c8] ;  /* 0x0002c80001707983 */ /* 0x000f240000100a00 */
[C---:B------:R-:W-:Y:S02]  /*8570*/  IMAD.WIDE R18, R7.reuse, 0x2, R232 ;  /* 0x0000000207127825 */ /* 0x040fe400078e02e8 */
[----:B------:R-:W5:Y:S04]  /*8580*/  LDG.E.U16 R22, desc[UR10][R22.64] ;  /* 0x0000000a16167981 */ /* 0x000f68000c1e1500 */
[----:B------:R-:W5:Y:S01]  /*8590*/  LDG.E.U16 R18, desc[UR10][R18.64] ;  /* 0x0000000a12127981 */ /* 0x000f62000c1e1500 */
[----:B--2---:R-:W-:-:S03]  /*85a0*/  IMAD.WIDE R32, R7, 0x2, R32 ;  /* 0x0000000207207825 */ /* 0x004fc600078e0220 */
[----:B------:R-:W2:Y:S04]  /*85b0*/  LDL.64 R232, [R1+0xc0] ;  /* 0x0000c00001e87983 */ /* 0x000ea80000100a00 */
[----:B------:R3:W2:Y:S04]  /*85c0*/  LDG.E.U16 R23, desc[UR10][R30.64] ;  /* 0x0000000a1e177981 */ /* 0x0006a8000c1e1500 */
[----:B------:R0:W2:Y:S01]  /*85d0*/  LDG.E.U16 R19, desc[UR10][R24.64] ;  /* 0x0000000a18137981 */ /* 0x0000a2000c1e1500 */
[----:B---3--:R-:W-:-:S03]  /*85e0*/  IMAD.WIDE R30, R7, 0x2, R42 ;  /* 0x00000002071e7825 */ /* 0x008fc600078e022a */
[----:B------:R-:W3:Y:S01]  /*85f0*/  LDL.64 R42, [R1+0x290] ;  /* 0x00029000012a7983 */ /* 0x000ee20000100a00 */
[----:B0-----:R-:W-:-:S03]  /*8600*/  IMAD.WIDE R24, R7, 0x2, R38 ;  /* 0x0000000207187825 */ /* 0x001fc600078e0226 */
[----:B------:R-:W5:Y:S04]  /*8610*/  LDL.64 R38, [R1+0x2c0] ;  /* 0x0002c00001267983 */ /* 0x000f680000100a00 */
[----:B------:R-:W2:Y:S04]  /*8620*/  LDG.E.U16 R24, desc[UR10][R24.64] ;  /* 0x0000000a18187981 */ /* 0x000ea8000c1e1500 */
[----:B------:R-:W2:Y:S04]  /*8630*/  LDG.E.U16 R30, desc[UR10][R30.64] ;  /* 0x0000000a1e1e7981 */ /* 0x000ea8000c1e1500 */
[----:B------:R0:W2:Y:S04]  /*8640*/  LDG.E.U16 R25, desc[UR10][R28.64] ;  /* 0x0000000a1c197981 */ /* 0x0000a8000c1e1500 */
[----:B------:R1:W2:Y:S01]  /*8650*/  LDG.E.U16 R31, desc[UR10][R32.64] ;  /* 0x0000000a201f7981 */ /* 0x0002a2000c1e1500 */
[----:B0-----:R-:W-:-:S03]  /*8660*/  IMAD.WIDE R28, R7, 0x2, R44 ;  /* 0x00000002071c7825 */ /* 0x001fc600078e022c */
[----:B------:R-:W2:Y:S01]  /*8670*/  LDL.64 R44, [R1+0x2a0] ;  /* 0x0002a000012c7983 */ /* 0x000ea20000100a00 */
[----:B-1----:R-:W-:-:S03]  /*8680*/  IMAD.WIDE R32, R7, 0x2, R114 ;  /* 0x0000000207207825 */ /* 0x002fc600078e0272 */
[----:B------:R-:W2:Y:S01]  /*8690*/  LDL.64 R114, [R1+0x280] ;  /* 0x0002800001727983 */ /* 0x000ea20000100a00 */
[----:B------:R-:W-:-:S03]  /*86a0*/  IMAD.WIDE R34, R7, 0x2, R34 ;  /* 0x0000000207227825 */ /* 0x000fc600078e0222 */
[----:B------:R-:W2:Y:S01]  /*86b0*/  LDG.E.U16 R28, desc[UR10][R28.64] ;  /* 0x0000000a1c1c7981 */ /* 0x000ea2000c1e1500 */
[----:B------:R-:W-:-:S03]  /*86c0*/  IMAD.WIDE R16, R7, 0x2, R240 ;  /* 0x0000000207107825 */ /* 0x000fc600078e02f0 */
[----:B------:R-:W2:Y:S01]  /*86d0*/  LDG.E.U16 R32, desc[UR10][R32.64] ;  /* 0x0000000a20207981 */ /* 0x000ea2000c1e1500 */
[----:B------:R-:W-:-:S03]  /*86e0*/  IMAD.WIDE R26, R7, 0x2, R236 ;  /* 0x00000002071a7825 */ /* 0x000fc600078e02ec */
[----:B------:R-:W2:Y:S04]  /*86f0*/  LDG.E.U16 R16, desc[UR10][R16.64] ;  /* 0x0000000a10107981 */ /* 0x000ea8000c1e1500 */
[----:B------:R4:W2:Y:S01]  /*8700*/  LDG.E.U16 R29, desc[UR10][R34.64] ;  /* 0x0000000a221d7981 */ /* 0x0008a2000c1e1500 */
[----:B------:R-:W-:-:S03]  /*8710*/  IMAD.WIDE R36, R7, 0x2, R36 ;  /* 0x0000000207247825 */ /* 0x000fc600078e0224 */
[----:B------:R-:W2:Y:S04]  /*8720*/  LDL.64 R240, [R1+0x90] ;  /* 0x0000900001f07983 */ /* 0x000ea80000100a00 */
[----:B------:R0:W2:Y:S01]  /*8730*/  LDG.E.U16 R17, desc[UR10][R26.64] ;  /* 0x0000000a1a117981 */ /* 0x0000a2000c1e1500 */
[----:B------:R-:W-:-:S03]  /*8740*/  IMAD.WIDE R40, R7, 0x2, R40 ;  /* 0x0000000207287825 */ /* 0x000fc600078e0228 */
[----:B------:R-:W2:Y:S04]  /*8750*/  LDL.64 R236, [R1+0x20] ;  /* 0x0000200001ec7983 */ /* 0x000ea80000100a00 */
[----:B------:R1:W2:Y:S01]  /*8760*/  LDG.E.U16 R33, desc[UR10][R40.64] ;  /* 0x0000000a28217981 */ /* 0x0002a2000c1e1500 */
[----:B----4-:R-:W-:-:S03]  /*8770*/  IMAD.WIDE R34, R7, 0x2, R112 ;  /* 0x0000000207227825 */ /* 0x010fc600078e0270 */
[----:B------:R-:W4:Y:S01]  /*8780*/  LDL.64 R112, [R1+0x270] ;  /* 0x0002700001707983 */ /* 0x000f220000100a00 */
[----:B0-----:R-:W-:-:S03]  /*8790*/  IMAD.WIDE R26, R7, 0x2, R46 ;  /* 0x00000002071a7825 */ /* 0x001fc600078e022e */
[----:B------:R-:W4:Y:S04]  /*87a0*/  LDL.64 R46, [R1+0x2b0] ;  /* 0x0002b000012e7983 */ /* 0x000f280000100a00 */
[----:B------:R-:W4:Y:S01]  /*87b0*/  LDG.E.U16 R26, desc[UR10][R26.64] ;  /* 0x0000000a1a1a7981 */ /* 0x000f22000c1e1500 */
[----:B-1----:R-:W-:-:S03]  /*87c0*/  IMAD.WIDE R40, R7, 0x2, R116 ;  /* 0x0000000207287825 */ /* 0x002fc600078e0274 */
[----:B------:R-:W4:Y:S04]  /*87d0*/  LDL.64 R116, [R1+0x240] ;  /* 0x0002400001747983 */ /* 0x000f280000100a00 */
[----:B------:R-:W4:Y:S04]  /*87e0*/  LDG.E.U16 R34, desc[UR10][R34.64] ;  /* 0x0000000a22227981 */ /* 0x000f28000c1e1500 */
[----:B------:R0:W4:Y:S04]  /*87f0*/  LDG.E.U16 R27, desc[UR10][R36.64] ;  /* 0x0000000a241b7981 */ /* 0x000128000c1e1500 */
[----:B------:R-:W4:Y:S01]  /*8800*/  LDG.E.U16 R40, desc[UR10][R40.64] ;  /* 0x0000000a28287981 */ /* 0x000f22000c1e1500 */
[----:B---3--:R-:W-:-:S04]  /*8810*/  IMAD.WIDE R42, R7, 0x2, R42 ;  /* 0x00000002072a7825 */ /* 0x008fc800078e022a */
[C---:B0-----:R-:W-:Y:S02]  /*8820*/  IMAD.WIDE R36, R7.reuse, 0x2, R118 ;  /* 0x0000000207247825 */ /* 0x041fe400078e0276 */
[----:B------:R-:W3:Y:S02]  /*8830*/  LDL.64 R118, [R1+0x250] ;  /* 0x0002500001767983 */ /* 0x000ee40000100a00 */
[C---:B-----5:R-:W-:Y:S02]  /*8840*/  IMAD.WIDE R38, R7.reuse, 0x2, R38 ;  /* 0x0000000207267825 */ /* 0x060fe400078e0226 */
[----:B------:R0:W5:Y:S04]  /*8850*/  LDG.E.U16 R41, desc[UR10][R42.64] ;  /* 0x0000000a2a297981 */ /* 0x000168000c1e1500 */
[----:B------:R1:W5:Y:S04]  /*8860*/  LDG.E.U16 R35, desc[UR10][R38.64] ;  /* 0x0000000a26237981 */ /* 0x000368000c1e1500 */
[----:B------:R-:W5:Y:S01]  /*8870*/  LDG.E.U16 R36, desc[UR10][R36.64] ;  /* 0x0000000a24247981 */ /* 0x000f62000c1e1500 */
[----:B0-----:R-:W-:-:S03]  /*8880*/  IMAD.WIDE R42, R7, 0x2, R122 ;  /* 0x00000002072a7825 */ /* 0x001fc600078e027a */
[----:B------:R-:W5:Y:S01]  /*8890*/  LDL.64 R122, [R1+0x220] ;  /* 0x00022000017a7983 */ /* 0x000f620000100a00 */
[----:B-1----:R-:W-:-:S03]  /*88a0*/  IMAD.WIDE R38, R7, 0x2, R124 ;  /* 0x0000000207267825 */ /* 0x002fc600078e027c */
[----:B------:R-:W5:Y:S01]  /*88b0*/  LDL.64 R124, [R1+0x230] ;  /* 0x00023000017c7983 */ /* 0x000f620000100a00 */
[----:B--2---:R-:W-:-:S03]  /*88c0*/  IMAD.WIDE R44, R7, 0x2, R44 ;  /* 0x00000002072c7825 */ /* 0x004fc600078e022c */
[----:B------:R-:W2:Y:S01]  /*88d0*/  LDG.E.U16 R38, desc[UR10][R38.64] ;  /* 0x0000000a26267981 */ /* 0x000ea2000c1e1500 */
[----:B------:R-:W-:-:S03]  /*88e0*/  IMAD.WIDE R114, R7, 0x2, R114 ;  /* 0x0000000207727825 */ /* 0x000fc600078e0272 */
[----:B------:R-:W2:Y:S04]  /*88f0*/  LDG.E.U16 R42, desc[UR10][R42.64] ;  /* 0x0000000a2a2a7981 */ /* 0x000ea8000c1e1500 */
[----:B------:R0:W2:Y:S04]  /*8900*/  LDG.E.U16 R39, desc[UR10][R44.64] ;  /* 0x0000000a2c277981 */ /* 0x0000a8000c1e1500 */
[----:B------:R1:W2:Y:S01]  /*8910*/  LDG.E.U16 R43, desc[UR10][R114.64] ;  /* 0x0000000a722b7981 */ /* 0x0002a2000c1e1500 */
[----:B0-----:R-:W-:-:S03]  /*8920*/  IMAD.WIDE R44, R7, 0x2, R136 ;  /* 0x00000002072c7825 */ /* 0x001fc600078e0288 */
[----:B------:R-:W2:Y:S01]  /*8930*/  LDL.64 R136, [R1+0x208] ;  /* 0x0002080001887983 */ /* 0x000ea20000100a00 */
[----:B-1----:R-:W-:-:S03]  /*8940*/  IMAD.WIDE R114, R7, 0x2, R126 ;  /* 0x0000000207727825 */ /* 0x002fc600078e027e */
[----:B------:R-:W2:Y:S04]  /*8950*/  LDL.64 R126, [R1+0x1f0] ;  /* 0x0001f000017e7983 */ /* 0x000ea80000100a00 */
[----:B------:R-:W2:Y:S01]  /*8960*/  LDG.E.U16 R44, desc[UR10][R44.64] ;  /* 0x0000000a2c2c7981 */ /* 0x000ea2000c1e1500 */
[----:B------:R-:W-:-:S03]  /*8970*/  IMAD.WIDE R120, R7, 0x2, R120 ;  /* 0x0000000207787825 */ /* 0x000fc600078e0278 */
[----:B------:R-:W2:Y:S01]  /*8980*/  LDG.E.U16 R114, desc[UR10][R114.64] ;  /* 0x0000000a72727981 */ /* 0x000ea2000c1e1500 */
[----:B----4-:R-:W-:-:S05]  /*8990*/  IMAD.WIDE R112, R7, 0x2, R112 ;  /* 0x0000000207707825 */ /* 0x010fca00078e0270 */
[----:B------:R0:W4:Y:S02]  /*89a0*/  LDG.E.U16 R45, desc[UR10][R112.64] ;  /* 0x0000000a702d7981 */ /* 0x000124000c1e1500 */
[C---:B0-----:R-:W-:Y:S02]  /*89b0*/  IMAD.WIDE R112, R7.reuse, 0x2, R128 ;  /* 0x0000000207707825 */ /* 0x041fe400078e0280 */
[----:B------:R-:W4:Y:S02]  /*89c0*/  LDL.64 R128, [R1+0x200] ;  /* 0x0002000001807983 */ /* 0x000f240000100a00 */
[C---:B------:R-:W-:Y:S02]  /*89d0*/  IMAD.WIDE R46, R7.reuse, 0x2, R46 ;  /* 0x00000002072e7825 */ /* 0x040fe400078e022e */
[----:B------:R-:W4:Y:S02]  /*89e0*/  LDG.E.U16 R112, desc[UR10][R112.64] ;  /* 0x0000000a70707981 */ /* 0x000f24000c1e1500 */
[----:B------:R-:W-:-:S02]  /*89f0*/  IMAD.WIDE R116, R7, 0x2, R116 ;  /* 0x0000000207747825 */ /* 0x000fc400078e0274 */
[----:B------:R0:W4:Y:S04]  /*8a00*/  LDG.E.U16 R37, desc[UR10][R46.64] ;  /* 0x0000000a2e257981 */ /* 0x000128000c1e1500 */
[----:B------:R1:W4:Y:S01]  /*8a10*/  LDG.E.U16 R115, desc[UR10][R116.64] ;  /* 0x0000000a74737981 */ /* 0x000322000c1e1500 */
[----:B---3--:R-:W-:-:S04]  /*8a20*/  IMAD.WIDE R118, R7, 0x2, R118 ;  /* 0x0000000207767825 */ /* 0x008fc800078e0276 */
[C---:B0-----:R-:W-:Y:S01]  /*8a30*/  IMAD.WIDE R46, R7.reuse, 0x2, R130 ;  /* 0x00000002072e7825 */ /* 0x041fe200078e0282 */
[----:B------:R0:W3:Y:S03]  /*8a40*/  LDG.E.U16 R113, desc[UR10][R118.64] ;  /* 0x0000000a76717981 */ /* 0x0000e6000c1e1500 */
[C---:B-1----:R-:W-:Y:S01]  /*8a50*/  IMAD.WIDE R116, R7.reuse, 0x2, R134 ;  /* 0x0000000207747825 */ /* 0x042fe200078e0286 */
[----:B------:R-:W3:Y:S04]  /*8a60*/  LDL.64 R130, [R1+0x210] ;  /* 0x0002100001827983 */ /* 0x000ee80000100a00 */
[----:B------:R-:W3:Y:S01]  /*8a70*/  LDL.64 R134, [R1+0x1e0] ;  /* 0x0001e00001867983 */ /* 0x000ee20000100a00 */
[----:B0-----:R-:W-:-:S03]  /*8a80*/  IMAD.WIDE R118, R7, 0x2, R132 ;  /* 0x0000000207767825 */ /* 0x001fc600078e0284 */
[----:B------:R-:W3:Y:S01]  /*8a90*/  LDL.64 R132, [R1+0x1d0] ;  /* 0x0001d00001847983 */ /* 0x000ee20000100a00 */
[----:B-----5:R-:W-:-:S03]  /*8aa0*/  IMAD.WIDE R122, R7, 0x2, R122 ;  /* 0x00000002077a7825 */ /* 0x020fc600078e027a */
[----:B------:R-:W5:Y:S01]  /*8ab0*/  LDG.E.U16 R46, desc[UR10][R46.64] ;  /* 0x0000000a2e2e7981 */ /* 0x000f62000c1e1500 */
[----:B------:R-:W-:-:S03]  /*8ac0*/  IMAD.WIDE R124, R7, 0x2, R124 ;  /* 0x00000002077c7825 */ /* 0x000fc600078e027c */
[----:B------:R-:W5:Y:S04]  /*8ad0*/  LDG.E.U16 R118, desc[UR10][R118.64] ;  /* 0x0000000a76767981 */ /* 0x000f68000c1e1500 */
[----:B------:R-:W5:Y:S04]  /*8ae0*/  LDG.E.U16 R116, desc[UR10][R116.64] ;  /* 0x0000000a74747981 */ /* 0x000f68000c1e1500 */
[----:B------:R0:W5:Y:S04]  /*8af0*/  LDG.E.U16 R47, desc[UR10][R120.64] ;  /* 0x0000000a782f7981 */ /* 0x000168000c1e1500 */
[----:B------:R2:W5:Y:S04]  /*8b00*/  LDG.E.U16 R119, desc[UR10][R122.64] ;  /* 0x0000000a7a777981 */ /* 0x000568000c1e1500 */
[----:B------:R1:W5:Y:S01]  /*8b10*/  LDG.E.U16 R117, desc[UR10][R124.64] ;  /* 0x0000000a7c757981 */ /* 0x000362000c1e1500 */
[----:B0-----:R-:W-:-:S03]  /*8b20*/  IMAD.WIDE R120, R7, 0x2, R138 ;  /* 0x0000000207787825 */ /* 0x001fc600078e028a */
[----:B------:R-:W5:Y:S01]  /*8b30*/  LDL.64 R138, [R1+0x1b0] ;  /* 0x0001b000018a7983 */ /* 0x000f620000100a00 */
[----:B--2---:R-:W-:-:S03]  /*8b40*/  IMAD.WIDE R122, R7, 0x2, R136 ;  /* 0x00000002077a7825 */ /* 0x004fc600078e0288 */
[----:B------:R-:W2:Y:S01]  /*8b50*/  LDL.64 R136, [R1+0x1a0] ;  /* 0x0001a00001887983 */ /* 0x000ea20000100a00 */
[----:B-1----:R-:W-:-:S03]  /*8b60*/  IMAD.WIDE R124, R7, 0x2, R144 ;  /* 0x00000002077c7825 */ /* 0x002fc600078e0290 */
[----:B------:R-:W2:Y:S01]  /*8b70*/  LDL.64 R144, [R1+0x190] ;  /* 0x0001900001907983 */ /* 0x000ea20000100a00 */
[----:B------:R-:W-:-:S03]  /*8b80*/  IMAD.WIDE R126, R7, 0x2, R126 ;  /* 0x00000002077e7825 */ /* 0x000fc600078e027e */
[----:B------:R-:W2:Y:S04]  /*8b90*/  LDG.E.U16 R124, desc[UR10][R124.64] ;  /* 0x0000000a7c7c7981 */ /* 0x000ea8000c1e1500 */
[----:B------:R-:W2:Y:S04]  /*8ba0*/  LDG.E.U16 R122, desc[UR10][R122.64] ;  /* 0x0000000a7a7a7981 */ /* 0x000ea8000c1e1500 */
[----:B------:R-:W2:Y:S04]  /*8bb0*/  LDG.E.U16 R120, desc[UR10][R120.64] ;  /* 0x0000000a78787981 */ /* 0x000ea8000c1e1500 */
[----:B------:R0:W2:Y:S02]  /*8bc0*/  LDG.E.U16 R125, desc[UR10][R126.64] ;  /* 0x0000000a7e7d7981 */ /* 0x0000a4000c1e1500 */
[----:B0-----:R-:W-:-:S02]  /*8bd0*/  IMAD.WIDE R126, R7, 0x2, R142 ;  /* 0x00000002077e7825 */ /* 0x001fc400078e028e */
[----:B------:R-:W2:Y:S04]  /*8be0*/  LDL.64 R142, [R1+0x180] ;  /* 0x00018000018e7983 */ /* 0x000ea80000100a00 */
[----:B------:R-:W2:Y:S01]  /*8bf0*/  LDG.E.U16 R126, desc[UR10][R126.64] ;  /* 0x0000000a7e7e7981 */ /* 0x000ea2000c1e1500 */
[----:B----4-:R-:W-:-:S05]  /*8c00*/  IMAD.WIDE R128, R7, 0x2, R128 ;  /* 0x0000000207807825 */ /* 0x010fca00078e0280 */
[----:B------:R0:W4:Y:S02]  /*8c10*/  LDG.E.U16 R123, desc[UR10][R128.64] ;  /* 0x0000000a807b7981 */ /* 0x000124000c1e1500 */
[C---:B0-----:R-:W-:Y:S02]  /*8c20*/  IMAD.WIDE R128, R7.reuse, 0x2, R160 ;  /* 0x0000000207807825 */ /* 0x041fe400078e02a0 */
[----:B------:R-:W4:Y:S04]  /*8c30*/  LDL.64 R160, [R1+0x178] ;  /* 0x0001780001a07983 */ /* 0x000f280000100a00 */
[----:B------:R-:W4:Y:S01]  /*8c40*/  LDG.E.U16 R128, desc[UR10][R128.64] ;  /* 0x0000000a80807981 */ /* 0x000f22000c1e1500 */
[----:B---3--:R-:W-:-:S04]  /*8c50*/  IMAD.WIDE R134, R7, 0x2, R134 ;  /* 0x0000000207867825 */ /* 0x008fc800078e0286 */
[C---:B------:R-:W-:Y:S01]  /*8c60*/  IMAD.WIDE R132, R7.reuse, 0x2, R132 ;  /* 0x0000000207847825 */ /* 0x040fe200078e0284 */
[----:B------:R0:W3:Y:S04]  /*8c70*/  LDG.E.U16 R127, desc[UR10][R134.64] ;  /* 0x0000000a867f7981 */ /* 0x0000e8000c1e1500 */
[----:B------:R1:W3:Y:S01]  /*8c80*/  LDG.E.U16 R129, desc[UR10][R132.64] ;  /* 0x0000000a84817981 */ /* 0x0002e2000c1e1500 */
[----:B0-----:R-:W-:-:S03]  /*8c90*/  IMAD.WIDE R134, R7, 0x2, R146 ;  /* 0x0000000207867825 */ /* 0x001fc600078e0292 */
[----:B------:R-:W3:Y:S01]  /*8ca0*/  LDL.64 R146, [R1+0x150] ;  /* 0x0001500001927983 */ /* 0x000ee20000100a00 */
[----:B-1----:R-:W-:-:S03]  /*8cb0*/  IMAD.WIDE R132, R7, 0x2, R148 ;  /* 0x0000000207847825 */ /* 0x002fc600078e0294 */
[----:B------:R-:W3:Y:S04]  /*8cc0*/  LDL.64 R148, [R1+0x160] ;  /* 0x0001600001947983 */ /* 0x000ee80000100a00 */
[----:B------:R-:W3:Y:S04]  /*8cd0*/  LDG.E.U16 R132, desc[UR10][R132.64] ;  /* 0x0000000a84847981 */ /* 0x000ee8000c1e1500 */
[----:B------:R-:W3:Y:S01]  /*8ce0*/  LDG.E.U16 R134, desc[UR10][R134.64] ;  /* 0x0000000a86867981 */ /* 0x000ee2000c1e1500 */
[----:B-----5:R-:W-:-:S04]  /*8cf0*/  IMAD.WIDE R138, R7, 0x2, R138 ;  /* 0x00000002078a7825 */ /* 0x020fc800078e028a */
[C---:B--2---:R-:W-:Y:S01]  /*8d00*/  IMAD.WIDE R136, R7.reuse, 0x2, R136 ;  /* 0x0000000207887825 */ /* 0x044fe200078e0288 */
[----:B------:R0:W2:Y:S04]  /*8d10*/  LDG.E.U16 R133, desc[UR10][R138.64] ;  /* 0x0000000a8a857981 */ /* 0x0000a8000c1e1500 */
[----:B------:R1:W5:Y:S01]  /*8d20*/  LDG.E.U16 R135, desc[UR10][R136.64] ;  /* 0x0000000a88877981 */ /* 0x000362000c1e1500 */
[----:B0-----:R-:W-:-:S03]  /*8d30*/  IMAD.WIDE R138, R7, 0x2, R156 ;  /* 0x00000002078a7825 */ /* 0x001fc600078e029c */
[----:B------:R-:W2:Y:S01]  /*8d40*/  LDL.64 R156, [R1+0x130] ;  /* 0x00013000019c7983 */ /* 0x000ea20000100a00 */
[----:B-1----:R-:W-:-:S03]  /*8d50*/  IMAD.WIDE R136, R7, 0x2, R158 ;  /* 0x0000000207887825 */ /* 0x002fc600078e029e */
[----:B------:R-:W5:Y:S04]  /*8d60*/  LDL.64 R158, [R1+0x140] ;  /* 0x00014000019e7983 */ /* 0x000f680000100a00 */
[----:B------:R-:W5:Y:S01]  /*8d70*/  LDG.E.U16 R138, desc[UR10][R138.64] ;  /* 0x0000000a8a8a7981 */ /* 0x000f62000c1e1500 */
[----:B------:R-:W-:-:S03]  /*8d80*/  IMAD.WIDE R144, R7, 0x2, R144 ;  /* 0x0000000207907825 */ /* 0x000fc600078e0290 */
[----:B------:R-:W5:Y:S01]  /*8d90*/  LDG.E.U16 R136, desc[UR10][R136.64] ;  /* 0x0000000a88887981 */ /* 0x000f62000c1e1500 */
[----:B------:R-:W-:-:S03]  /*8da0*/  IMAD.WIDE R142, R7, 0x2, R142 ;  /* 0x00000002078e7825 */ /* 0x000fc600078e028e */
[----:B------:R-:W5:Y:S04]  /*8db0*/  LDG.E.U16 R137, desc[UR10][R144.64] ;  /* 0x0000000a90897981 */ /* 0x000f68000c1e1500 */
[----:B------:R0:W5:Y:S02]  /*8dc0*/  LDG.E.U16 R139, desc[UR10][R142.64] ;  /* 0x0000000a8e8b7981 */ /* 0x000164000c1e1500 */
[C---:B0-----:R-:W-:Y:S02]  /*8dd0*/  IMAD.WIDE R142, R7.reuse, 0x2, R164 ;  /* 0x00000002078e7825 */ /* 0x041fe400078e02a4 */
[----:B------:R-:W5:Y:S02]  /*8de0*/  LDL.64 R164, [R1+0x108] ;  /* 0x0001080001a47983 */ /* 0x000f640000100a00 */
[----:B------:R-:W-:-:S02]  /*8df0*/  IMAD.WIDE R144, R7, 0x2, R202 ;  /* 0x0000000207907825 */ /* 0x000fc400078e02ca */
[----:B------:R-:W5:Y:S02]  /*8e00*/  LDL.64 R202, [R1+0xe8] ;  /* 0x0000e80001ca7983 */ /* 0x000f640000100a00 */
[C---:B------:R-:W-:Y:S02]  /*8e10*/  IMAD.WIDE R130, R7.reuse, 0x2, R130 ;  /* 0x0000000207827825 */ /* 0x040fe400078e0282 */
[----:B------:R-:W5:Y:S04]  /*8e20*/  LDG.E.U16 R142, desc[UR10][R142.64] ;  /* 0x0000000a8e8e7981 */ /* 0x000f68000c1e1500 */
[----:B------:R0:W5:Y:S04]  /*8e30*/  LDG.E.U16 R121, desc[UR10][R130.64] ;  /* 0x0000000a82797981 */ /* 0x000168000c1e1500 */
[----:B------:R-:W5:Y:S01]  /*8e40*/  LDG.E.U16 R144, desc[UR10][R144.64] ;  /* 0x0000000a90907981 */ /* 0x000f62000c1e1500 */
[----:B0-----:R-:W-:-:S03]  /*8e50*/  IMAD.WIDE R130, R7, 0x2, R150 ;  /* 0x0000000207827825 */ /* 0x001fc600078e0296 */
[----:B------:R-:W5:Y:S04]  /*8e60*/  LDL.64 R150, [R1+0x170] ;  /* 0x0001700001967983 */ /* 0x000f680000100a00 */
[----:B------:R-:W5:Y:S04]  /*8e70*/  LDG.E.U16 R130, desc[UR10][R130.64] ;  /* 0x0000000a82827981 */ /* 0x000f68000c1e1500 */
[----:B------:R4:W5:Y:S02]  /*8e80*/  LDG.E.U16 R131, desc[UR10][R140.64] ;  /* 0x0000000a8c837981 */ /* 0x000964000c1e1500 */
[----:B----4-:R-:W-:-:S02]  /*8e90*/  IMAD.WIDE R140, R7, 0x2, R160 ;  /* 0x00000002078c7825 */ /* 0x010fc400078e02a0 */
        /* <DEDUP_REMOVED lines=9> */
[----:B------:R-:W3:Y:S04]  /*8f30*/  LDG.E.U16 R146, desc[UR10][R146.64] ;  /* 0x0000000a92927981 */ /* 0x000ee8000c1e1500 */
[----:B------:R-:W3:Y:S04]  /*8f40*/  LDG.E.U16 R148, desc[UR10][R148.64] ;  /* 0x0000000a94947981 */ /* 0x000ee8000c1e1500 */
[----:B------:R-:W3:Y:S01]  /*8f50*/  LDL.64 R194, [R1+0xe0] ;  /* 0x0000e00001c27983 */ /* 0x000ee20000100a00 */
[----:B--2---:R-:W-:-:S04]  /*8f60*/  IMAD.WIDE R156, R7, 0x2, R156 ;  /* 0x00000002079c7825 */ /* 0x004fc800078e029c */
[C---:B-----5:R-:W-:Y:S01]  /*8f70*/  IMAD.WIDE R158, R7.reuse, 0x2, R158 ;  /* 0x00000002079e7825 */ /* 0x060fe200078e029e */
[----:B------:R0:W2:Y:S04]  /*8f80*/  LDG.E.U16 R149, desc[UR10][R156.64] ;  /* 0x0000000a9c957981 */ /* 0x0000a8000c1e1500 */
[----:B------:R1:W5:Y:S01]  /*8f90*/  LDG.E.U16 R147, desc[UR10][R158.64] ;  /* 0x0000000a9e937981 */ /* 0x000362000c1e1500 */
[----:B0-----:R-:W-:-:S03]  /*8fa0*/  IMAD.WIDE R156, R7, 0x2, R208 ;  /* 0x00000002079c7825 */ /* 0x001fc600078e02d0 */
[----:B------:R-:W2:Y:S01]  /*8fb0*/  LDL.64 R208, [R1+0x38] ;  /* 0x0000380001d07983 */ /* 0x000ea20000100a00 */
[----:B-1----:R-:W-:-:S03]  /*8fc0*/  IMAD.WIDE R158, R7, 0x2, R198 ;  /* 0x00000002079e7825 */ /* 0x002fc600078e02c6 */
[----:B------:R-:W5:Y:S04]  /*8fd0*/  LDG.E.U16 R156, desc[UR10][R156.64] ;  /* 0x0000000a9c9c7981 */ /* 0x000f68000c1e1500 */
[----:B------:R-:W2:Y:S04]  /*8fe0*/  LDL.64 R198, [R1+0xd8] ;  /* 0x0000d80001c67983 */ /* 0x000ea80000100a00 */
[----:B------:R0:W5:Y:S01]  /*8ff0*/  LDG.E.U16 R157, desc[UR10][R158.64] ;  /* 0x0000000a9e9d7981 */ /* 0x000162000c1e1500 */
[----:B------:R-:W-:-:S04]  /*9000*/  IMAD.WIDE R164, R7, 0x2, R164 ;  /* 0x0000000207a47825 */ /* 0x000fc800078e02a4 */
[C---:B0-----:R-:W-:Y:S02]  /*9010*/  IMAD.WIDE R158, R7.reuse, 0x2, R206 ;  /* 0x00000002079e7825 */ /* 0x041fe400078e02ce */
[----:B------:R-:W5:Y:S04]  /*9020*/  LDG.E.U16 R164, desc[UR10][R164.64] ;  /* 0x0000000aa4a47981 */ /* 0x000f68000c1e1500 */
[----:B------:R-:W5:Y:S04]  /*9030*/  LDL.64 R206, [R1+0xc8] ;  /* 0x0000c80001ce7983 */ /* 0x000f680000100a00 */
[----:B------:R0:W5:Y:S02]  /*9040*/  LDG.E.U16 R165, desc[UR10][R158.64] ;  /* 0x0000000a9ea57981 */ /* 0x000164000c1e1500 */
[----:B0-----:R-:W-:-:S02]  /*9050*/  IMAD.WIDE R158, R7, 0x2, R202 ;  /* 0x00000002079e7825 */ /* 0x001fc400078e02ca */
[----:B------:R-:W5:Y:S02]  /*9060*/  LDL.64 R202, [R1+0xa8] ;  /* 0x0000a80001ca7983 */ /* 0x000f640000100a00 */
[C---:B------:R-:W-:Y:S02]  /*9070*/  IMAD.WIDE R150, R7.reuse, 0x2, R150 ;  /* 0x0000000207967825 */ /* 0x040fe400078e0296 */
[----:B------:R-:W5:Y:S04]  /*9080*/  LDG.E.U16 R171, desc[UR10][R158.64] ;  /* 0x0000000a9eab7981 */ /* 0x000f68000c1e1500 */
[----:B------:R0:W5:Y:S02]  /*9090*/  LDG.E.U16 R141, desc[UR10][R150.64] ;  /* 0x0000000a968d7981 */ /* 0x000164000c1e1500 */
[----:B0-----:R-:W-:-:S02]  /*90a0*/  IMAD.WIDE R150, R7, 0x2, R210 ;  /* 0x0000000207967825 */ /* 0x001fc400078e02d2 */
[----:B------:R-:W5:Y:S04]  /*90b0*/  LDL.64 R210, [R1+0x48] ;  /* 0x0000480001d27983 */ /* 0x000f680000100a00 */
[----:B------:R-:W5:Y:S01]  /*90c0*/  LDG.E.U16 R150, desc[UR10][R150.64] ;  /* 0x0000000a96967981 */ /* 0x000f62000c1e1500 */
[----:B----4-:R-:W-:-:S05]  /*90d0*/  IMAD.WIDE R160, R7, 0x2, R160 ;  /* 0x0000000207a07825 */ /* 0x010fca00078e02a0 */
[----:B------:R0:W4:Y:S02]  /*90e0*/  LDG.E.U16 R151, desc[UR10][R160.64] ;  /* 0x0000000aa0977981 */ /* 0x000124000c1e1500 */
[C---:B0-----:R-:W-:Y:S02]  /*90f0*/  IMAD.WIDE R160, R7.reuse, 0x2, R182 ;  /* 0x0000000207a07825 */ /* 0x041fe400078e02b6 */
[----:B------:R-:W4:Y:S04]  /*9100*/  LDL.64 R182, [R1+0xb8] ;  /* 0x0000b80001b67983 */ /* 0x000f280000100a00 */
[----:B------:R0:W4:Y:S01]  /*9110*/  LDG.E.U16 R167, desc[UR10][R160.64] ;  /* 0x0000000aa0a77981 */ /* 0x000122000c1e1500 */
[----:B------:R-:W-:-:S03]  /*9120*/  IMAD.WIDE R158, R7, 0x2, R228 ;  /* 0x00000002079e7825 */ /* 0x000fc600078e02e4 */
[----:B------:R-:W4:Y:S04]  /*9130*/  LDL.64 R228, [R1+0xb0] ;  /* 0x0000b00001e47983 */ /* 0x000f280000100a00 */
[----:B------:R-:W4:Y:S01]  /*9140*/  LDG.E.U16 R178, desc[UR10][R158.64] ;  /* 0x0000000a9eb27981 */ /* 0x000f22000c1e1500 */
[----:B---3--:R-:W-:-:S05]  /*9150*/  IMAD.WIDE R162, R7, 0x2, R162 ;  /* 0x0000000207a27825 */ /* 0x008fca00078e02a2 */
[----:B------:R2:W3:Y:S01]  /*9160*/  LDG.E.U16 R169, desc[UR10][R162.64] ;  /* 0x0000000aa2a97981 */ /* 0x0004e2000c1e1500 */
[----:B0-----:R-:W-:-:S03]  /*9170*/  IMAD.WIDE R160, R7, 0x2, R194 ;  /* 0x0000000207a07825 */ /* 0x001fc600078e02c2 */
[----:B------:R-:W3:Y:S04]  /*9180*/  LDL.64 R194, [R1+0x58] ;  /* 0x0000580001c27983 */ /* 0x000ee80000100a00 */
[----:B------:R5:W3:Y:S01]  /*9190*/  LDG.E.U16 R174, desc[UR10][R160.64] ;  /* 0x0000000aa0ae7981 */ /* 0x000ae2000c1e1500 */
[----:B--2---:R-:W-:-:S03]  /*91a0*/  IMAD.WIDE R162, R7, 0x2, R198 ;  /* 0x0000000207a27825 */ /* 0x004fc600078e02c6 */
[----:B------:R-:W2:Y:S04]  /*91b0*/  LDL.64 R198, [R1+0x28] ;  /* 0x0000280001c67983 */ /* 0x000ea80000100a00 */
[----:B------:R-:W2:Y:S01]  /*91c0*/  LDG.E.U16 R176, desc[UR10][R162.64] ;  /* 0x0000000aa2b07981 */ /* 0x000ea2000c1e1500 */
[----:B-----5:R-:W-:-:S03]  /*91d0*/  IMAD.WIDE R160, R7, 0x2, R206 ;  /* 0x0000000207a07825 */ /* 0x020fc600078e02ce */
[----:B------:R-:W5:Y:S04]  /*91e0*/  LDL.64 R206, [R1+0x18] ;  /* 0x0000180001ce7983 */ /* 0x000f680000100a00 */
[----:B------:R0:W5:Y:S01]  /*91f0*/  LDG.E.U16 R180, desc[UR10][R160.64] ;  /* 0x0000000aa0b47981 */ /* 0x000162000c1e1500 */
[----:B------:R-:W-:-:S03]  /*9200*/  IMAD.WIDE R158, R7, 0x2, R202 ;  /* 0x00000002079e7825 */ /* 0x000fc600078e02ca */
[----:B------:R-:W5:Y:S04]  /*9210*/  LDL.64 R202, [R1+0x8] ;  /* 0x0000080001ca7983 */ /* 0x000f680000100a00 */
[----:B------:R1:W5:Y:S01]  /*9220*/  LDG.E.U16 R184, desc[UR10][R158.64] ;  /* 0x0000000a9eb87981 */ /* 0x000362000c1e1500 */
[----:B0-----:R-:W-:-:S03]  /*9230*/  IMAD.WIDE R160, R7, 0x2, R224 ;  /* 0x0000000207a07825 */ /* 0x001fc600078e02e0 */
[----:B------:R-:W5:Y:S04]  /*9240*/  LDL.64 R224, [R1+0x80] ;  /* 0x0000800001e07983 */ /* 0x000f680000100a00 */
[----:B------:R-:W5:Y:S01]  /*9250*/  LDG.E.U16 R186, desc[UR10][R160.64] ;  /* 0x0000000aa0ba7981 */ /* 0x000f62000c1e1500 */
[----:B-1----:R-:W-:-:S03]  /*9260*/  IMAD.WIDE R158, R7, 0x2, R216 ;  /* 0x00000002079e7825 */ /* 0x002fc600078e02d8 */
[----:B------:R-:W5:Y:S04]  /*9270*/  LDL.64 R216, [R1+0xa0] ;  /* 0x0000a00001d87983 */ /* 0x000f680000100a00 */
[----:B------:R-:W5:Y:S01]  /*9280*/  LDG.E.U16 R190, desc[UR10][R158.64] ;  /* 0x0000000a9ebe7981 */ /* 0x000f62000c1e1500 */
[----:B----4-:R-:W-:-:S05]  /*9290*/  IMAD.WIDE R162, R7, 0x2, R182 ;  /* 0x0000000207a27825 */ /* 0x010fca00078e02b6 */
[----:B------:R0:W4:Y:S02]  /*92a0*/  LDG.E.U16 R182, desc[UR10][R162.64] ;  /* 0x0000000aa2b67981 */ /* 0x000124000c1e1500 */
[C---:B0-----:R-:W-:Y:S02]  /*92b0*/  IMAD.WIDE R162, R7.reuse, 0x2, R220 ;  /* 0x0000000207a27825 */ /* 0x041fe400078e02dc */
[----:B------:R-:W4:Y:S02]  /*92c0*/  LDL.64 R220, [R1+0x70] ;  /* 0x0000700001dc7983 */ /* 0x000f240000100a00 */
[C---:B------:R-:W-:Y:S02]  /*92d0*/  IMAD.WIDE R160, R7.reuse, 0x2, R212 ;  /* 0x0000000207a07825 */ /* 0x040fe400078e02d4 */
[----:B------:R-:W4:Y:S02]  /*92e0*/  LDG.E.U16 R188, desc[UR10][R162.64] ;  /* 0x0000000aa2bc7981 */ /* 0x000f24000c1e1500 */
[----:B------:R-:W-:-:S02]  /*92f0*/  IMAD.WIDE R158, R7, 0x2, R210 ;  /* 0x00000002079e7825 */ /* 0x000fc400078e02d2 */
[----:B------:R0:W4:Y:S02]  /*9300*/  LDG.E.U16 R192, desc[UR10][R160.64] ;  /* 0x0000000aa0c07981 */ /* 0x000124000c1e1500 */
[----:B0-----:R-:W-:-:S04]  /*9310*/  IMAD.WIDE R160, R7, 0x2, R208 ;  /* 0x0000000207a07825 */ /* 0x001fc800078e02d0 */
[C---:B---3--:R-:W-:Y:S02]  /*9320*/  IMAD.WIDE R162, R7.reuse, 0x2, R194 ;  /* 0x0000000207a27825 */ /* 0x048fe400078e02c2 */
[----:B------:R-:W3:Y:S04]  /*9330*/  LDG.E.U16 R195, desc[UR10][R158.64] ;  /* 0x0000000a9ec37981 */ /* 0x000ee8000c1e1500 */
[----:B------:R2:W3:Y:S02]  /*9340*/  LDG.E.U16 R194, desc[UR10][R162.64] ;  /* 0x0000000aa2c27981 */ /* 0x0004e4000c1e1500 */
[C---:B--2---:R-:W-:Y:S02]  /*9350*/  IMAD.WIDE R162, R7.reuse, 0x2, R198 ;  /* 0x0000000207a27825 */ /* 0x044fe400078e02c6 */
[----:B------:R-:W2:Y:S04]  /*9360*/  LDG.E.U16 R198, desc[UR10][R160.64] ;  /* 0x0000000aa0c67981 */ /* 0x000ea8000c1e1500 */
[----:B------:R0:W2:Y:S02]  /*9370*/  LDG.E.U16 R199, desc[UR10][R162.64] ;  /* 0x0000000aa2c77981 */ /* 0x0000a4000c1e1500 */
[----:B0-----:R-:W-:-:S04]  /*9380*/  IMAD.WIDE R162, R7, 0x2, R250 ;  /* 0x0000000207a27825 */ /* 0x001fc800078e02fa */
[C---:B-----5:R-:W-:Y:S02]  /*9390*/  IMAD.WIDE R158, R7.reuse, 0x2, R206 ;  /* 0x00000002079e7825 */ /* 0x060fe400078e02ce */
[----:B------:R0:W5:Y:S02]  /*93a0*/  LDG.E.U16 R206, desc[UR10][R162.64] ;  /* 0x0000000aa2ce7981 */ /* 0x000164000c1e1500 */
[C---:B------:R-:W-:Y:S02]  /*93b0*/  IMAD.WIDE R160, R7.reuse, 0x2, R202 ;  /* 0x0000000207a07825 */ /* 0x040fe400078e02ca */
[----:B------:R1:W5:Y:S04]  /*93c0*/  LDG.E.U16 R202, desc[UR10][R158.64] ;  /* 0x0000000a9eca7981 */ /* 0x000368000c1e1500 */
[----:B------:R1:W5:Y:S01]  /*93d0*/  LDG.E.U16 R203, desc[UR10][R160.64] ;  /* 0x0000000aa0cb7981 */ /* 0x000362000c1e1500 */
[----:B0-----:R-:W-:-:S04]  /*93e0*/  IMAD.WIDE R162, R7, 0x2, R230 ;  /* 0x0000000207a27825 */ /* 0x001fc800078e02e6 */
[C---:B-1----:R-:W-:Y:S01]  /*93f0*/  IMAD.WIDE R158, R7.reuse, 0x2, R246 ;  /* 0x00000002079e7825 */ /* 0x042fe200078e02f6 */
[----:B------:R0:W5:Y:S03]  /*9400*/  LDG.E.U16 R209, desc[UR10][R162.64] ;  /* 0x0000000aa2d17981 */ /* 0x000166000c1e1500 */
[C---:B------:R-:W-:Y:S01]  /*9410*/  IMAD.WIDE R160, R7.reuse, 0x2, R238 ;  /* 0x0000000207a07825 */ /* 0x040fe200078e02ee */
        /* <DEDUP_REMOVED lines=10> */
[----:B------:R-:W5:Y:S03]  /*94c0*/  LDG.E.U16 R217, desc[UR10][R162.64] ;  /* 0x0000000aa2d97981 */ /* 0x000f66000c1e1500 */
[C---:B------:R-:W-:Y:S01]  /*94d0*/  IMAD.WIDE R160, R7.reuse, 0x2, R228 ;  /* 0x0000000207a07825 */ /* 0x040fe200078e02e4 */
[----:B------:R0:W5:Y:S04]  /*94e0*/  LDG.E.U16 R213, desc[UR10][R158.64] ;  /* 0x0000000a9ed57981 */ /* 0x000168000c1e1500 */
[----:B------:R1:W5:Y:S04]  /*94f0*/  LDG.E.U16 R216, desc[UR10][R160.64] ;  /* 0x0000000aa0d87981 */ /* 0x000368000c1e1500 */
[----:B------:R-:W3:Y:S01]  /*9500*/  LDL.64 R228, [R1+0x40] ;  /* 0x0000400001e47983 */ /* 0x000ee20000100a00 */
[----:B0-----:R-:W-:-:S03]  /*9510*/  IMAD.WIDE R158, R7, 0x2, R240 ;  /* 0x00000002079e7825 */ /* 0x001fc600078e02f0 */
[----:B------:R-:W2:Y:S01]  /*9520*/  LDL.64 R232, [R1+0x10] ;  /* 0x0000100001e87983 */ /* 0x000ea20000100a00 */
[----:B-1----:R-:W-:-:S03]  /*9530*/  IMAD.WIDE R160, R7, 0x2, R224 ;  /* 0x0000000207a07825 */ /* 0x002fc600078e02e0 */
[----:B------:R-:W5:Y:S01]  /*9540*/  LDL.64 R240, [R1] ;  /* 0x0000000001f07983 */ /* 0x000f620000100a00 */
[----:B----4-:R-:W-:-:S03]  /*9550*/  IMAD.WIDE R162, R7, 0x2, R220 ;  /* 0x0000000207a27825 */ /* 0x010fc600078e02dc */
[----:B------:R-:W4:Y:S04]  /*9560*/  LDG.E.U16 R221, desc[UR10][R160.64] ;  /* 0x0000000aa0dd7981 */ /* 0x000f28000c1e1500 */
[----:B------:R-:W4:Y:S04]  /*9570*/  LDG.E.U16 R220, desc[UR10][R158.64] ;  /* 0x0000000a9edc7981 */ /* 0x000f28000c1e1500 */
[----:B------:R3:W4:Y:S04]  /*9580*/  LDG.E.U16 R224, desc[UR10][R162.64] ;  /* 0x0000000aa2e07981 */ /* 0x000728000c1e1500 */
[----:B------:R-:W5:Y:S04]  /*9590*/  LDL.64 R160, [R1+0x50] ;  /* 0x0000500001a07983 */ /* 0x000f680000100a00 */
[----:B------:R-:W4:Y:S01]  /*95a0*/  LDL.64 R158, [R1+0x60] ;  /* 0x00006000019e7983 */ /* 0x000f220000100a00 */
[----:B---3--:R-:W-:-:S05]  /*95b0*/  IMAD.WIDE R162, R7, 0x2, R228 ;  /* 0x0000000207a27825 */ /* 0x008fca00078e02e4 */
[----:B------:R2:W3:Y:S02]  /*95c0*/  LDG.E.U16 R229, desc[UR10][R162.64] ;  /* 0x0000000aa2e57981 */ /* 0x0004e4000c1e1500 */
[C---:B--2---:R-:W-:Y:S01]  /*95d0*/  IMAD.WIDE R162, R7.reuse, 0x2, R232 ;  /* 0x0000000207a27825 */ /* 0x044fe200078e02e8 */
[----:B------:R-:W0:Y:S03]  /*95e0*/  S2R R183, SR_TID.X ;  /* 0x0000000000b77919 */ /* 0x000e260000002100 */
[----:B-----5:R-:W-:-:S04]  /*95f0*/  IMAD.WIDE R160, R7, 0x2, R160 ;  /* 0x0000000207a07825 */ /* 0x020fc800078e02a0 */
[C---:B----4-:R-:W-:Y:S01]  /*9600*/  IMAD.WIDE R158, R7.reuse, 0x2, R158 ;  /* 0x00000002079e7825 */ /* 0x050fe200078e029e */
[----:B------:R1:W2:Y:S04]  /*9610*/  LDG.E.U16 R228, desc[UR10][R160.64] ;  /* 0x0000000aa0e47981 */ /* 0x0002a8000c1e1500 */
[----:B------:R4:W5:Y:S01]  /*9620*/  LDG.E.U16 R225, desc[UR10][R158.64] ;  /* 0x0000000a9ee17981 */ /* 0x000962000c1e1500 */
[----:B-1----:R-:W-:-:S03]  /*9630*/  IMAD.WIDE R160, R7, 0x2, R236 ;  /* 0x0000000207a07825 */ /* 0x002fc600078e02ec */
[----:B------:R-:W3:Y:S01]  /*9640*/  LDG.E.U16 R236, desc[UR10][R162.64] ;  /* 0x0000000aa2ec7981 */ /* 0x000ee2000c1e1500 */
[----:B----4-:R-:W-:-:S03]  /*9650*/  IMAD.WIDE R158, R7, 0x2, R244 ;  /* 0x00000002079e7825 */ /* 0x010fc600078e02f4 */
[----:B------:R1:W4:Y:S04]  /*9660*/  LDG.E.U16 R233, desc[UR10][R160.64] ;  /* 0x0000000aa0e97981 */ /* 0x000328000c1e1500 */
[----:B------:R0:W4:Y:S01]  /*9670*/  LDG.E.U16 R232, desc[UR10][R158.64] ;  /* 0x0000000a9ee87981 */ /* 0x000122000c1e1500 */
[----:B-1----:R-:W-:-:S04]  /*9680*/  IMAD.WIDE R160, R7, 0x2, R248 ;  /* 0x0000000207a07825 */ /* 0x002fc800078e02f8 */
[C---:B0-----:R-:W-:Y:S02]  /*9690*/  IMAD.WIDE R158, R7.reuse, 0x2, R240 ;  /* 0x00000002079e7825 */ /* 0x041fe400078e02f0 */
[----:B------:R0:W4:Y:S02]  /*96a0*/  LDG.E.U16 R240, desc[UR10][R160.64] ;  /* 0x0000000aa0f07981 */ /* 0x000124000c1e1500 */
[C---:B------:R-:W-:Y:S02]  /*96b0*/  IMAD.WIDE R162, R7.reuse, 0x2, R242 ;  /* 0x0000000207a27825 */ /* 0x040fe400078e02f2 */
[----:B------:R1:W4:Y:S04]  /*96c0*/  LDG.E.U16 R237, desc[UR10][R158.64] ;  /* 0x0000000a9eed7981 */ /* 0x000328000c1e1500 */
[----:B------:R1:W4:Y:S01]  /*96d0*/  LDG.E.U16 R241, desc[UR10][R162.64] ;  /* 0x0000000aa2f17981 */ /* 0x000322000c1e1500 */
[----:B0-----:R-:W-:-:S04]  /*96e0*/  IMAD.WIDE R160, R7, 0x2, R226 ;  /* 0x0000000207a07825 */ /* 0x001fc800078e02e2 */
[C---:B-1----:R-:W-:Y:S01]  /*96f0*/  IMAD.WIDE R158, R7.reuse, 0x2, R234 ;  /* 0x00000002079e7825 */ /* 0x042fe200078e02ea */
[----:B------:R0:W4:Y:S03]  /*9700*/  LDG.E.U16 R245, desc[UR10][R160.64] ;  /* 0x0000000aa0f57981 */ /* 0x000126000c1e1500 */
[C---:B------:R-:W-:Y:S01]  /*9710*/  IMAD.WIDE R162, R7.reuse, 0x2, R218 ;  /* 0x0000000207a27825 */ /* 0x040fe200078e02da */
[----:B------:R1:W4:Y:S05]  /*9720*/  LDG.E.U16 R244, desc[UR10][R158.64] ;  /* 0x0000000a9ef47981 */ /* 0x00032a000c1e1500 */
[----:B------:R-:W4:Y:S01]  /*9730*/  LDG.E.U16 R162, desc[UR10][R162.64] ;  /* 0x0000000aa2a27981 */ /* 0x000f22000c1e1500 */
[----:B0-----:R-:W-:-:S04]  /*9740*/  IMAD.WIDE R160, R7, 0x2, R196 ;  /* 0x0000000207a07825 */ /* 0x001fc800078e02c4 */
[----:B-1----:R-:W-:Y:S02]  /*9750*/  IMAD.WIDE R158, R7, 0x2, R204 ;  /* 0x00000002079e7825 */ /* 0x002fe400078e02cc */
[----:B------:R-:W4:Y:S04]  /*9760*/  LDG.E.U16 R161, desc[UR10][R160.64] ;  /* 0x0000000aa0a17981 */ /* 0x000f28000c1e1500 */
[----:B------:R0:W4:Y:S04]  /*9770*/  LDG.E.U16 R163, desc[UR10][R158.64] ;  /* 0x0000000a9ea37981 */ /* 0x000128000c1e1500 */
[----:B0-----:R-:W0:Y:S01]  /*9780*/  LDS R159, [R191+UR6] ;  /* 0x00000006bf9f7984 */ /* 0x001e220008000800 */
[----:B------:R-:W-:-:S04]  /*9790*/  FADD R158, -R9, R172 ;  /* 0x000000ac099e7221 */ /* 0x000fc80000000100 */
[----:B------:R-:W-:-:S06]  /*97a0*/  FMUL R158, R158, 1.4426950216293334961 ;  /* 0x3fb8aa3b9e9e7820 */ /* 0x000fcc0000400000 */
[----:B------:R-:W0:Y:S01]  /*97b0*/  MUFU.EX2 R158, R158 ;  /* 0x0000009e009e7308 */ /* 0x000e220000000800 */
[----:B------:R-:W-:Y:S02]  /*97c0*/  LOP3.LUT R160, R252, 0xc0, RZ, 0xc0, !PT ;  /* 0x000000c0fca07812 */ /* 0x000fe400078ec0ff */
[----:B------:R-:W-:Y:S02]  /*97d0*/  SHF.L.U32 R193, R193, 0x1, RZ ;  /* 0x00000001c1c17819 */ /* 0x000fe400000006ff */
[----:B------:R-:W-:-:S04]  /*97e0*/  SHF.R.U32.HI R160, RZ, 0x2, R160 ;  /* 0x00000002ffa07819 */ /* 0x000fc800000116a0 */
[----:B------:R-:W-:Y:S02]  /*97f0*/  LOP3.LUT R193, R193, R160, RZ, 0x3c, !PT ;  /* 0x000000a0c1c17212 */ /* 0x000fe400078e3cff */
[----:B------:R-:W-:Y:S01]  /*9800*/  LDS R160, [R191+UR6+0x100] ;  /* 0x00010006bfa07984 */ /* 0x000fe20008000800 */
[----:B0-----:R-:W-:-:S03]  /*9810*/  FFMA R189, R158, R189, R159 ;  /* 0x000000bd9ebd7223 */ /* 0x001fc6000000009f */
[----:B------:R-:W-:Y:S04]  /*9820*/  LDS R159, [R191+UR6+0x200] ;  /* 0x00020006bf9f7984 */ /* 0x000fe80008000800 */
[----:B------:R-:W-:Y:S01]  /*9830*/  LDS R191, [R191+UR6+0x300] ;  /* 0x00030006bfbf7984 */ /* 0x000fe20008000800 */
[----:B------:R-:W-:Y:S01]  /*9840*/  BAR.SYNC.DEFER_BLOCKING 0x0 ;  /* 0x0000000000007b1d */ /* 0x000fe20000010000 */
[----:B------:R-:W-:-:S04]  /*9850*/  LOP3.LUT R172, R183, 0x1f, RZ, 0xc0, !PT ;  /* 0x0000001fb7ac7812 */ /* 0x000fc800078ec0ff */
[----:B------:R-:W-:Y:S01]  /*9860*/  LEA R172, R172, UR6, 0x7 ;  /* 0x00000006acac7c11 */ /* 0x000fe2000f8e38ff */
[----:B------:R0:W-:Y:S04]  /*9870*/  STS.U16 [R193+UR6], R10 ;  /* 0x0000000ac1007988 */ /* 0x0001e80008000406 */
[----:B------:R1:W-:Y:S01]  /*9880*/  STS.U16 [R193+UR6+0x400], R12 ;  /* 0x0004000cc1007988 */ /* 0x0003e20008000406 */
[C---:B0-----:R-:W-:Y:S02]  /*9890*/  LOP3.LUT R10, R183.reuse, 0x7, RZ, 0xc0, !PT ;  /* 0x00000007b70a7812 */ /* 0x041fe400078ec0ff */
[----:B-1----:R-:W-:-:S03]  /*98a0*/  LOP3.LUT R12, R183, 0xe0, RZ, 0xc0, !PT ;  /* 0x000000e0b70c7812 */ /* 0x002fc600078ec0ff */
[C---:B------:R-:W-:Y:S01]  /*98b0*/  IMAD.SHL.U32 R252, R10.reuse, 0x10, RZ ;  /* 0x000000100afc7824 */ /* 0x040fe200078e00ff */
[----:B------:R-:W-:Y:S02]  /*98c0*/  LEA R10, R10, R12, 0x2 ;  /* 0x0000000c0a0a7211 */ /* 0x000fe400078e10ff */
[----:B------:R-:W-:-:S04]  /*98d0*/  SHF.R.U32.HI R12, RZ, 0x1, R12 ;  /* 0x00000001ff0c7819 */ /* 0x000fc8000001160c */
[----:B------:R-:W-:-:S04]  /*98e0*/  LOP3.LUT R12, R252, R12, RZ, 0x3c, !PT ;  /* 0x0000000cfc0c7212 */ /* 0x000fc800078e3cff */
[----:B------:R-:W-:Y:S01]  /*98f0*/  IADD3 R172, R12, R172, RZ ;  /* 0x000000ac0cac7210 */ /* 0x000fe20007ffe0ff */
[----:B------:R-:W-:-:S05]  /*9900*/  IMAD.SHL.U32 R12, R183, 0x80, RZ ;  /* 0x00000080b70c7824 */ /* 0x000fca00078e00ff */
[----:B------:R-:W-:-:S04]  /*9910*/  LOP3.LUT R12, R252, 0x780, R12, 0xf8, !PT ;  /* 0x00000780fc0c7812 */ /* 0x000fc800078ef80c */
[----:B------:R-:W-:Y:S02]  /*9920*/  LOP3.LUT R12, R12, 0x10, R183, 0x78, !PT ;  /* 0x000000100c0c7812 */ /* 0x000fe400078e78b7 */
[----:B------:R-:W-:-:S04]  /*9930*/  SHF.L.U32 R183, R183, 0x1, RZ ;  /* 0x00000001b7b77819 */ /* 0x000fc800000006ff */
[----:B------:R-:W-:Y:S02]  /*9940*/  LOP3.LUT R252, R252, 0x30, R183, 0x78, !PT ;  /* 0x00000030fcfc7812 */ /* 0x000fe400078e78b7 */
[----:B------:R-:W4:Y:S04]  /*9950*/  LDL.LU R183, [R1+0x718] ;  /* 0x0007180001b77983 */ /* 0x000f280000300800 */
[----:B------:R0:W-:Y:S01]  /*9960*/  STS.U16 [R193+UR6+0x800], R14 ;  /* 0x0008000ec1007988 */ /* 0x0001e20008000406 */
[----:B------:R-:W-:-:S03]  /*9970*/  F2FP.BF16.F32.PACK_AB R177, R175, R177 ;  /* 0x000000b1afb1723e */ /* 0x000fc600000010ff */
        /* <DEDUP_REMOVED lines=43> */
[----:B------:R-:W-:Y:S01]  /*9c30*/  STS.U16 [R193+UR6+0xb400], R182 ;  /* 0x00b400b6c1007988 */ /* 0x000fe20008000406 */
[----:B0-----:R-:W-:-:S03]  /*9c40*/  F2FP.BF16.F32.PACK_AB R176, R179, R181 ;  /* 0x000000b5b3b0723e */ /* 0x001fc600000010ff */
[----:B------:R-:W-:Y:S01]  /*9c50*/  STS.U16 [R193+UR6+0xb800], R184 ;  /* 0x00b800b8c1007988 */ /* 0x000fe20008000406 */
[----:B------:R-:W-:-:S03]  /*9c60*/  F2FP.BF16.F32.PACK_AB R179, R166, R168 ;  /* 0x000000a8a6b3723e */ /* 0x000fc600000010ff */
        /* <DEDUP_REMOVED lines=19> */
[----:B0-----:R-:W-:-:S03]  /*9da0*/  F2FP.BF16.F32.PACK_AB R178, R170, R173 ;  /* 0x000000adaab2723e */ /* 0x001fc600000010ff */
        /* <DEDUP_REMOVED lines=48> */
[----:B-----5:R-:W-:Y:S04]  /*a0b0*/  STS.U16 [R14+UR6+0xca00], R225 ;  /* 0x00ca00e10e007988 */ /* 0x020fe80008000406 */
[----:B--2---:R-:W-:Y:S04]  /*a0c0*/  STS.U16 [R14+UR6+0xce00], R228 ;  /* 0x00ce00e40e007988 */ /* 0x004fe80008000406 */
[----:B---3--:R-:W-:Y:S04]  /*a0d0*/  STS.U16 [R14+UR6+0xd200], R229 ;  /* 0x00d200e50e007988 */ /* 0x008fe80008000406 */
[----:B----4-:R-:W-:Y:S04]  /*a0e0*/  STS.U16 [R14+UR6+0xd600], R232 ;  /* 0x00d600e80e007988 */ /* 0x010fe80008000406 */
        /* <DEDUP_REMOVED lines=10> */
[----:B------:R-:W-:Y:S01]  /*a190*/  STSM.16.M88.4 [R172+0x18000], R176 ;  /* 0x018000b0ac007844 */ /* 0x000fe20000000200 */
[----:B------:R-:W-:Y:S01]  /*a1a0*/  BAR.SYNC.DEFER_BLOCKING 0x0 ;  /* 0x0000000000007b1d */ /* 0x000fe20000010000 */
[----:B------:R-:W-:Y:S01]  /*a1b0*/  LEA R10, R10, R252, 0x5 ;  /* 0x000000fc0a0a7211 */ /* 0x000fe200078e28ff */
[----:B------:R-:W-:-:S04]  /*a1c0*/  FADD R5, -R8, R5 ;  /* 0x0000000508057221 */ /* 0x000fc80000000100 */
[----:B------:R-:W-:-:S06]  /*a1d0*/  FMUL R5, R5, 1.4426950216293334961 ;  /* 0x3fb8aa3b05057820 */ /* 0x000fcc0000400000 */
[----:B------:R-:W2:Y:S01]  /*a1e0*/  MUFU.EX2 R5, R5 ;  /* 0x0000000500057308 */ /* 0x000ea20000000800 */
[----:B------:R-:W-:Y:S04]  /*a1f0*/  LDSM.16.M88.4 R112, [R12+UR6+0x18000] ;  /* 0x018000060c70783b */ /* 0x000fe80008000200 */
[----:B------:R-:W3:Y:S01]  /*a200*/  LDSM.16.M88.4 R36, [R10+UR6+0x8000] ;  /* 0x008000060a24783b */ /* 0x000ee20008000200 */
[----:B-1----:R-:W-:Y:S01]  /*a210*/  FADD R11, -R2, R4 ;  /* 0x00000004020b7221 */ /* 0x002fe20000000100 */
[----:B------:R-:W-:Y:S02]  /*a220*/  FADD R4, -R0, R3 ;  /* 0x0000000300047221 */ /* 0x000fe40000000100 */
[----:B------:R-:W1:Y:S01]  /*a230*/  LDSM.16.M88.4 R20, [R10+UR6+0x4000] ;  /* 0x004000060a14783b */ /* 0x000e620008000200 */
[----:B------:R-:W-:Y:S01]  /*a240*/  FMUL R3, R11, 1.4426950216293334961 ;  /* 0x3fb8aa3b0b037820 */ /* 0x000fe20000400000 */
[----:B------:R-:W-:-:S02]  /*a250*/  FMUL R4, R4, 1.4426950216293334961 ;  /* 0x3fb8aa3b04047820 */ /* 0x000fc40000400000 */
[----:B------:R-:W4:Y:S01]  /*a260*/  LDSM.16.M88.4 R40, [R10+UR6+0x6000] ;  /* 0x006000060a28783b */ /* 0x000f220008000200 */
[----:B------:R-:W-:-:S03]  /*a270*/  FMUL R132, R158, R108 ;  /* 0x0000006c9e847220 */ /* 0x000fc60000400000 */
[----:B------:R-:W5:Y:S01]  /*a280*/  LDSM.16.M88.4 R28, [R10+UR6+0xa000] ;  /* 0x00a000060a1c783b */ /* 0x000f620008000200 */
[----:B------:R-:W3:Y:S01]  /*a290*/  MUFU.EX2 R3, R3 ;  /* 0x0000000300037308 */ /* 0x000ee20000000800 */
[C---:B0-----:R-:W-:Y:S02]  /*a2a0*/  FMUL R133, R158.reuse, R109 ;  /* 0x0000006d9e857220 */ /* 0x041fe40000400000 */
[----:B------:R-:W0:Y:S01]  /*a2b0*/  LDSM.16.M88.4 R16, [R10+UR6] ;  /* 0x000000060a10783b */ /* 0x000e220008000200 */
[C---:B--2---:R-:W-:Y:S01]  /*a2c0*/  FMUL R134, R5.reuse, R110 ;  /* 0x0000006e05867220 */ /* 0x044fe20000400000 */
[C---:B------:R-:W-:Y:S02]  /*a2d0*/  FMUL R135, R5.reuse, R111 ;  /* 0x0000006f05877220 */ /* 0x040fe40000400000 */
[----:B------:R-:W2:Y:S01]  /*a2e0*/  LDSM.16.M88.4 R24, [R10+UR6+0x2000] ;  /* 0x002000060a18783b */ /* 0x000ea20008000200 */
[----:B------:R-:W1:Y:S03]  /*a2f0*/  MUFU.EX2 R4, R4 ;  /* 0x0000000400047308 */ /* 0x000e660000000800 */
[----:B------:R-:W2:Y:S04]  /*a300*/  LDSM.16.M88.4 R32, [R10+UR6+0xc000] ;  /* 0x00c000060a20783b */ /* 0x000ea80008000200 */
[----:B------:R4:W2:Y:S01]  /*a310*/  LDSM.16.M88.4 R44, [R10+UR6+0xe000] ;  /* 0x00e000060a2c783b */ /* 0x0008a20008000200 */
[C---:B------:R-:W-:Y:S01]  /*a320*/  FMUL R120, R158.reuse, R72 ;  /* 0x000000489e787220 */ /* 0x040fe20000400000 */
[----:B------:R-:W-:Y:S01]  /*a330*/  FMUL R121, R158, R73 ;  /* 0x000000499e797220 */ /* 0x000fe20000400000 */
[C---:B------:R-:W-:Y:S01]  /*a340*/  FMUL R122, R5.reuse, R74 ;  /* 0x0000004a057a7220 */ /* 0x040fe20000400000 */
[----:B------:R-:W2:Y:S01]  /*a350*/  LDSM.16.M88.4 R108, [R12+UR6+0x18800] ;  /* 0x018800060c6c783b */ /* 0x000ea20008000200 */
[C---:B------:R-:W-:Y:S01]  /*a360*/  FMUL R123, R5.reuse, R75 ;  /* 0x0000004b057b7220 */ /* 0x040fe20000400000 */
[----:B------:R-:W-:Y:S01]  /*a370*/  LOP3.LUT R140, R12, 0x20, RZ, 0x3c, !PT ;  /* 0x000000200c8c7812 */ /* 0x000fe200078e3cff */
[C---:B------:R-:W-:Y:S01]  /*a380*/  FMUL R124, R158.reuse, R76 ;  /* 0x0000004c9e7c7220 */ /* 0x040fe20000400000 */
[C---:B------:R-:W-:Y:S01]  /*a390*/  FMUL R125, R158.reuse, R77 ;  /* 0x0000004d9e7d7220 */ /* 0x040fe20000400000 */
[C---:B------:R-:W-:Y:S01]  /*a3a0*/  FMUL R126, R5.reuse, R78 ;  /* 0x0000004e057e7220 */ /* 0x040fe20000400000 */
[C---:B------:R-:W-:Y:S01]  /*a3b0*/  FMUL R127, R5.reuse, R79 ;  /* 0x0000004f057f7220 */ /* 0x040fe20000400000 */
[C---:B------:R-:W-:Y:S01]  /*a3c0*/  FMUL R116, R158.reuse, R92 ;  /* 0x0000005c9e747220 */ /* 0x040fe20000400000 */
[C---:B---3--:R-:W-:Y:S01]  /*a3d0*/  HMMA.16816.F32.BF16 R76, R112.reuse, R36, R120 ;  /* 0x00000024704c723c */ /* 0x048fe20000041878 */
[C---:B------:R-:W-:Y:S01]  /*a3e0*/  FMUL R117, R158.reuse, R93 ;  /* 0x0000005d9e757220 */ /* 0x040fe20000400000 */
[C---:B------:R-:W-:Y:S01]  /*a3f0*/  FMUL R118, R5.reuse, R94 ;  /* 0x0000005e05767220 */ /* 0x040fe20000400000 */
[----:B------:R-:W-:Y:S01]  /*a400*/  FMUL R119, R5, R95 ;  /* 0x0000005f05777220 */ /* 0x000fe20000400000 */
[C---:B------:R-:W-:Y:S01]  /*a410*/  FMUL R96, R158.reuse, R96 ;  /* 0x000000609e607220 */ /* 0x040fe20000400000 */
[C---:B------:R-:W-:Y:S01]  /*a420*/  FMUL R97, R158.reuse, R97 ;  /* 0x000000619e617220 */ /* 0x040fe20000400000 */
[----:B------:R-:W-:Y:S01]  /*a430*/  FMUL R104, R158, R104 ;  /* 0x000000689e687220 */ /* 0x000fe20000400000 */
[C---:B------:R-:W-:Y:S01]  /*a440*/  FMUL R120, R3.reuse, R100 ;  /* 0x0000006403787220 */ /* 0x040fe20000400000 */
[----:B------:R-:W-:Y:S01]  /*a450*/  FMUL R121, R3, R101 ;  /* 0x0000006503797220 */ /* 0x000fe20000400000 */
[C---:B-1----:R-:W-:Y:S01]  /*a460*/  FMUL R122, R4.reuse, R102 ;  /* 0x00000066047a7220 */ /* 0x042fe20000400000 */
[----:B------:R-:W-:Y:S01]  /*a470*/  FMUL R123, R4, R103 ;  /* 0x00000067047b7220 */ /* 0x000fe20000400000 */
[C---:B------:R-:W-:Y:S01]  /*a480*/  FMUL R105, R158.reuse, R105 ;  /* 0x000000699e697220 */ /* 0x040fe20000400000 */
[----:B------:R-:W1:Y:S01]  /*a490*/  LDSM.16.M88.4 R100, [R140+UR6+0x18000] ;  /* 0x018000068c64783b */ /* 0x000e620008000200 */
[C---:B------:R-:W-:Y:S01]  /*a4a0*/  FMUL R98, R5.reuse, R98 ;  /* 0x0000006205627220 */ /* 0x040fe20000400000 */
[C---:B------:R-:W-:Y:S01]  /*a4b0*/  FMUL R99, R5.reuse, R99 ;  /* 0x0000006305637220 */ /* 0x040fe20000400000 */
[C---:B------:R-:W-:Y:S01]  /*a4c0*/  FMUL R106, R5.reuse, R106 ;  /* 0x0000006a056a7220 */ /* 0x040fe20000400000 */
[----:B------:R-:W3:Y:S01]  /*a4d0*/  LDSM.16.M88.4 R140, [R140+UR6+0x18800] ;  /* 0x018800068c8c783b */ /* 0x000ee20008000200 */
[C---:B------:R-:W-:Y:S01]  /*a4e0*/  FMUL R107, R5.reuse, R107 ;  /* 0x0000006b056b7220 */ /* 0x040fe20000400000 */
[C---:B------:R-:W-:Y:S01]  /*a4f0*/  FMUL R128, R158.reuse, R80 ;  /* 0x000000509e807220 */ /* 0x040fe20000400000 */
[----:B------:R-:W-:Y:S01]  /*a500*/  FMUL R129, R158, R81 ;  /* 0x000000519e817220 */ /* 0x000fe20000400000 */
[C---:B------:R-:W-:Y:S01]  /*a510*/  HMMA.16816.F32.BF16 R92, R112.reuse, R20, R132 ;  /* 0x00000014705c723c */ /* 0x040fe20000041884 */
[C---:B------:R-:W-:Y:S01]  /*a520*/  FMUL R130, R5.reuse, R82 ;  /* 0x0000005205827220 */ /* 0x040fe20000400000 */
[----:B------:R-:W-:Y:S01]  /*a530*/  FMUL R131, R5, R83 ;  /* 0x0000005305837220 */ /* 0x000fe20000400000 */
[C---:B------:R-:W-:Y:S01]  /*a540*/  FMUL R48, R3.reuse, R48 ;  /* 0x0000003003307220 */ /* 0x040fe20000400000 */
[----:B------:R-:W-:Y:S01]  /*a550*/  FMUL R49, R3, R49 ;  /* 0x0000003103317220 */ /* 0x000fe20000400000 */
[----:B------:R-:W-:Y:S01]  /*a560*/  FMUL R50, R4, R50 ;  /* 0x0000003204327220 */ /* 0x000fe20000400000 */
[----:B------:R-:W-:Y:S01]  /*a570*/  LOP3.LUT R168, R12, 0x40, RZ, 0x3c, !PT ;  /* 0x000000400ca87812 */ /* 0x000fe200078e3cff */
[C---:B------:R-:W-:Y:S01]  /*a580*/  FMUL R132, R158.reuse, R84 ;  /* 0x000000549e847220 */ /* 0x040fe20000400000 */
[----:B------:R-:W-:Y:S01]  /*a590*/  FMUL R133, R158, R85 ;  /* 0x000000559e857220 */ /* 0x000fe20000400000 */
[C---:B------:R-:W-:Y:S01]  /*a5a0*/  FMUL R134, R5.reuse, R86 ;  /* 0x0000005605867220 */ /* 0x040fe20000400000 */
[----:B------:R-:W-:Y:S01]  /*a5b0*/  FMUL R135, R5, R87 ;  /* 0x0000005705877220 */ /* 0x000fe20000400000 */
[----:B------:R-:W-:Y:S01]  /*a5c0*/  FMUL R51, R4, R51 ;  /* 0x0000003304337220 */ /* 0x000fe20000400000 */
[C---:B----4-:R-:W-:Y:S01]  /*a5d0*/  HMMA.16816.F32.BF16 R72, R112.reuse, R40, R116 ;  /* 0x000000287048723c */ /* 0x050fe20000041874 */
[----:B------:R-:W-:Y:S01]  /*a5e0*/  LOP3.LUT R10, R10, 0x40, RZ, 0x3c, !PT ;  /* 0x000000400a0a7812 */ /* 0x000fe200078e3cff */
[C---:B------:R-:W-:Y:S01]  /*a5f0*/  FMUL R52, R3.reuse, R52 ;  /* 0x0000003403347220 */ /* 0x040fe20000400000 */
[C---:B------:R-:W-:Y:S01]  /*a600*/  FMUL R53, R3.reuse, R53 ;  /* 0x0000003503357220 */ /* 0x040fe20000400000 */
[C---:B------:R-:W-:Y:S01]  /*a610*/  FMUL R54, R4.reuse, R54 ;  /* 0x0000003604367220 */ /* 0x040fe20000400000 */
[C---:B------:R-:W-:Y:S01]  /*a620*/  FMUL R55, R4.reuse, R55 ;  /* 0x0000003704377220 */ /* 0x040fe20000400000 */
[C---:B-----5:R-:W-:Y:S01]  /*a630*/  HMMA.16816.F32.BF16 R80, R112.reuse, R28, R124 ;  /* 0x0000001c7050723c */ /* 0x060fe2000004187c */
[C---:B------:R-:W-:Y:S01]  /*a640*/  FMUL R144, R3.reuse, R68 ;  /* 0x0000004403907220 */ /* 0x040fe20000400000 */
[C---:B------:R-:W-:Y:S01]  /*a650*/  FMUL R145, R3.reuse, R69 ;  /* 0x0000004503917220 */ /* 0x040fe20000400000 */
[C---:B------:R-:W-:Y:S01]  /*a660*/  FMUL R136, R3.reuse, R60 ;  /* 0x0000003c03887220 */ /* 0x040fe20000400000 */
[C---:B------:R-:W-:Y:S01]  /*a670*/  FMUL R137, R3.reuse, R61 ;  /* 0x0000003d03897220 */ /* 0x040fe20000400000 */
[C---:B------:R-:W-:Y:S01]  /*a680*/  FMUL R146, R4.reuse, R70 ;  /* 0x0000004604927220 */ /* 0x040fe20000400000 */
[C---:B0-----:R-:W-:Y:S01]  /*a690*/  HMMA.16816.F32.BF16 R96, R112.reuse, R16, R96 ;  /* 0x000000107060723c */ /* 0x041fe20000041860 */
[C---:B------:R-:W-:Y:S01]  /*a6a0*/  FMUL R124, R3.reuse, R56 ;  /* 0x00000038037c7220 */ /* 0x040fe20000400000 */
[C---:B------:R-:W-:Y:S01]  /*a6b0*/  FMUL R125, R3.reuse, R57 ;  /* 0x00000039037d7220 */ /* 0x040fe20000400000 */
[C---:B------:R-:W-:Y:S01]  /*a6c0*/  FMUL R126, R4.reuse, R58 ;  /* 0x0000003a047e7220 */ /* 0x040fe20000400000 */
[C---:B------:R-:W-:Y:S01]  /*a6d0*/  FMUL R127, R4.reuse, R59 ;  /* 0x0000003b047f7220 */ /* 0x040fe20000400000 */
[C---:B------:R-:W-:Y:S01]  /*a6e0*/  FMUL R147, R4.reuse, R71 ;  /* 0x0000004704937220 */ /* 0x040fe20000400000 */
[C---:B--2---:R-:W-:Y:S01]  /*a6f0*/  HMMA.16816.F32.BF16 R104, R112.reuse, R24, R104 ;  /* 0x000000187068723c */ /* 0x044fe20000041868 */
[C---:B------:R-:W-:Y:S01]  /*a700*/  FMUL R138, R4.reuse, R62 ;  /* 0x0000003e048a7220 */ /* 0x040fe20000400000 */
[C---:B------:R-:W-:Y:S01]  /*a710*/  FMUL R139, R4.reuse, R63 ;  /* 0x0000003f048b7220 */ /* 0x040fe20000400000 */
[C---:B------:R-:W-:Y:S01]  /*a720*/  FMUL R148, R3.reuse, R64 ;  /* 0x0000004003947220 */ /* 0x040fe20000400000 */
[C---:B------:R-:W-:Y:S01]  /*a730*/  FMUL R149, R3.reuse, R65 ;  /* 0x0000004103957220 */ /* 0x040fe20000400000 */
[C---:B------:R-:W-:Y:S01]  /*a740*/  FMUL R150, R4.reuse, R66 ;  /* 0x0000004204967220 */ /* 0x040fe20000400000 */
[C---:B------:R-:W-:Y:S01]  /*a750*/  HMMA.16816.F32.BF16 R84, R112.reuse, R32, R128 ;  /* 0x000000207054723c */ /* 0x040fe20000041880 */
[C---:B------:R-:W-:Y:S01]  /*a760*/  FMUL R151, R4.reuse, R67 ;  /* 0x0000004304977220 */ /* 0x040fe20000400000 */
[C---:B------:R-:W-:Y:S01]  /*a770*/  FMUL R88, R3.reuse, R88 ;  /* 0x0000005803587220 */ /* 0x040fe20000400000 */
[----:B------:R-:W-:Y:S01]  /*a780*/  FMUL R89, R3, R89 ;  /* 0x0000005903597220 */ /* 0x000fe20000400000 */
[C---:B------:R-:W-:Y:S01]  /*a790*/  FMUL R90, R4.reuse, R90 ;  /* 0x0000005a045a7220 */ /* 0x040fe20000400000 */
[----:B------:R-:W-:Y:S01]  /*a7a0*/  FMUL R91, R4, R91 ;  /* 0x0000005b045b7220 */ /* 0x000fe20000400000 */
[----:B------:R-:W-:Y:S01]  /*a7b0*/  HMMA.16816.F32.BF16 R112, R112, R44, R132 ;  /* 0x0000002c7070723c */ /* 0x000fe20000041884 */
[----:B------:R-:W-:Y:S01]  /*a7c0*/  LDSM.16.M88.4 R164, [R168+UR6+0x18000] ;  /* 0x01800006a8a4783b */ /* 0x000fe20008000200 */
[----:B------:R-:W0:Y:S03]  /*a7d0*/  LDC R11, c[0x0][0x254] ;  /* 0x00009500ff0b7b82 */ /* 0x000e260000000800 */
[----:B------:R-:W2:Y:S01]  /*a7e0*/  LDSM.16.M88.4 R56, [R10+UR6+0x4000] ;  /* 0x004000060a38783b */ /* 0x000ea20008000200 */
[C---:B------:R-:W-:Y:S03]  /*a7f0*/  HMMA.16816.F32.BF16 R48, R108.reuse, R16, R48 ;  /* 0x000000106c30723c */ /* 0x040fe60000041830 */
[----:B------:R-:W4:Y:S03]  /*a800*/  LDSM.16.M88.4 R116, [R10+UR6+0x6000] ;  /* 0x006000060a74783b */ /* 0x000f260008000200 */
[C---:B------:R-:W-:Y:S01]  /*a810*/  HMMA.16816.F32.BF16 R52, R108.reuse, R24, R52 ;  /* 0x000000186c34723c */ /* 0x040fe20000041834 */
[----:B------:R-:W5:Y:S04]  /*a820*/  LDSM.16.M88.4 R68, [R10+UR6+0x8000] ;  /* 0x008000060a44783b */ /* 0x000f680008000200 */
[----:B------:R-:W0:Y:S01]  /*a830*/  LDSM.16.M88.4 R60, [R10+UR6+0xa000] ;  /* 0x00a000060a3c783b */ /* 0x000e220008000200 */
[C---:B------:R-:W-:Y:S03]  /*a840*/  HMMA.16816.F32.BF16 R120, R108.reuse, R20, R120 ;  /* 0x000000146c78723c */ /* 0x040fe60000041878 */
[----:B------:R-:W0:Y:S03]  /*a850*/  LDSM.16.M88.4 R64, [R10+UR6+0xc000] ;  /* 0x00c000060a40783b */ /* 0x000e260008000200 */
[C---:B------:R-:W-:Y:S01]  /*a860*/  HMMA.16816.F32.BF16 R124, R108.reuse, R40, R124 ;  /* 0x000000286c7c723c */ /* 0x040fe2000004187c */
[----:B------:R-:W0:Y:S04]  /*a870*/  LDSM.16.M88.4 R132, [R10+UR6] ;  /* 0x000000060a84783b */ /* 0x000e280008000200 */
[----:B------:R-:W0:Y:S01]  /*a880*/  LDSM.16.M88.4 R128, [R10+UR6+0x2000] ;  /* 0x002000060a80783b */ /* 0x000e220008000200 */
[----:B------:R-:W-:Y:S01]  /*a890*/  HMMA.16816.F32.BF16 R144, R108, R36, R144 ;  /* 0x000000246c90723c */ /* 0x000fe20000041890 */
[----:B------:R-:W-:-:S02]  /*a8a0*/  LOP3.LUT R12, R12, 0x60, RZ, 0x3c, !PT ;  /* 0x000000600c0c7812 */ /* 0x000fc400078e3cff */
[----:B------:R-:W-:Y:S03]  /*a8b0*/  LDSM.16.M88.4 R168, [R168+UR6+0x18800] ;  /* 0x01880006a8a8783b */ /* 0x000fe60008000200 */
[C---:B------:R-:W-:Y:S06]  /*a8c0*/  HMMA.16816.F32.BF16 R136, R108.reuse, R28, R136 ;  /* 0x0000001c6c88723c */ /* 0x040fec0000041888 */
[C---:B------:R-:W-:Y:S06]  /*a8d0*/  HMMA.16816.F32.BF16 R148, R108.reuse, R32, R148 ;  /* 0x000000206c94723c */ /* 0x040fec0000041894 */
[----:B------:R-:W-:Y:S01]  /*a8e0*/  HMMA.16816.F32.BF16 R108, R108, R44, R88 ;  /* 0x0000002c6c6c723c */ /* 0x000fe20000041858 */
[----:B------:R3:W0:Y:S05]  /*a8f0*/  LDSM.16.M88.4 R88, [R10+UR6+0xe000] ;  /* 0x00e000060a58783b */ /* 0x00062a0008000200 */
[C---:B-1----:R-:W-:Y:S01]  /*a900*/  HMMA.16816.F32.BF16 R92, R100.reuse, R22, R92 ;  /* 0x00000016645c723c */ /* 0x042fe2000004185c */
[----:B---3--:R-:W1:Y:S05]  /*a910*/  LDC R10, c[0x0][0x280] ;  /* 0x0000a000ff0a7b82 */ /* 0x008e6a0000000800 */
[C---:B------:R-:W-:Y:S06]  /*a920*/  HMMA.16816.F32.BF16 R72, R100.reuse, R42, R72 ;  /* 0x0000002a6448723c */ /* 0x040fec0000041848 */
[C---:B------:R-:W-:Y:S06]  /*a930*/  HMMA.16816.F32.BF16 R76, R100.reuse, R38, R76 ;  /* 0x00000026644c723c */ /* 0x040fec000004184c */
[C---:B------:R-:W-:Y:S06]  /*a940*/  HMMA.16816.F32.BF16 R80, R100.reuse, R30, R80 ;  /* 0x0000001e6450723c */ /* 0x040fec0000041850 */
[C---:B------:R-:W-:Y:S06]  /*a950*/  HMMA.16816.F32.BF16 R84, R100.reuse, R34, R84 ;  /* 0x000000226454723c */ /* 0x040fec0000041854 */
[C---:B------:R-:W-:Y:S06]  /*a960*/  HMMA.16816.F32.BF16 R96, R100.reuse, R18, R96 ;  /* 0x000000126460723c */ /* 0x040fec0000041860 */
[C---:B------:R-:W-:Y:S06]  /*a970*/  HMMA.16816.F32.BF16 R104, R100.reuse, R26, R104 ;  /* 0x0000001a6468723c */ /* 0x040fec0000041868 */
[----:B------:R-:W-:Y:S06]  /*a980*/  HMMA.16816.F32.BF16 R112, R100, R46, R112 ;  /* 0x0000002e6470723c */ /* 0x000fec0000041870 */
[C---:B------:R-:W-:Y:S01]  /*a990*/  HMMA.16816.F32.BF16 R48, R140.reuse, R18, R48 ;  /* 0x000000128c30723c */ /* 0x040fe20000041830 */
[----:B------:R-:W3:Y:S04]  /*a9a0*/  LDSM.16.M88.4 R16, [R12+UR6+0x18000] ;  /* 0x018000060c10783b */ /* 0x000ee80008000200 */
[----:B------:R-:W1:Y:S01]  /*a9b0*/  LDSM.16.M88.4 R12, [R12+UR6+0x18800] ;  /* 0x018800060c0c783b */ /* 0x000e620008000200 */
[C---:B------:R-:W-:Y:S06]  /*a9c0*/  HMMA.16816.F32.BF16 R52, R140.reuse, R26, R52 ;  /* 0x0000001a8c34723c */ /* 0x040fec0000041834 */
[C---:B------:R-:W-:Y:S06]  /*a9d0*/  HMMA.16816.F32.BF16 R120, R140.reuse, R22, R120 ;  /* 0x000000168c78723c */ /* 0x040fec0000041878 */
[C---:B------:R-:W-:Y:S06]  /*a9e0*/  HMMA.16816.F32.BF16 R124, R140.reuse, R42, R124 ;  /* 0x0000002a8c7c723c */ /* 0x040fec000004187c */
[C---:B------:R-:W-:Y:S06]  /*a9f0*/  HMMA.16816.F32.BF16 R144, R140.reuse, R38, R144 ;  /* 0x000000268c90723c */ /* 0x040fec0000041890 */
[C---:B------:R-:W-:Y:S06]  /*aa00*/  HMMA.16816.F32.BF16 R136, R140.reuse, R30, R136 ;  /* 0x0000001e8c88723c */ /* 0x040fec0000041888 */
[C---:B------:R-:W-:Y:S06]  /*aa10*/  HMMA.16816.F32.BF16 R148, R140.reuse, R34, R148 ;  /* 0x000000228c94723c */ /* 0x040fec0000041894 */
[----:B------:R-:W-:Y:S06]  /*aa20*/  HMMA.16816.F32.BF16 R108, R140, R46, R108 ;  /* 0x0000002e8c6c723c */ /* 0x000fec000004186c */
[C---:B--2---:R-:W-:Y:S06]  /*aa30*/  HMMA.16816.F32.BF16 R92, R164.reuse, R56, R92 ;  /* 0x00000038a45c723c */ /* 0x044fec000004185c */
[C---:B----4-:R-:W-:Y:S06]  /*aa40*/  HMMA.16816.F32.BF16 R72, R164.reuse, R116, R72 ;  /* 0x00000074a448723c */ /* 0x050fec0000041848 */
[C---:B-----5:R-:W-:Y:S06]  /*aa50*/  HMMA.16816.F32.BF16 R76, R164.reuse, R68, R76 ;  /* 0x00000044a44c723c */ /* 0x060fec000004184c */
[C---:B0-----:R-:W-:Y:S06]  /*aa60*/  HMMA.16816.F32.BF16 R80, R164.reuse, R60, R80 ;  /* 0x0000003ca450723c */ /* 0x041fec0000041850 */
[C---:B------:R-:W-:Y:S06]  /*aa70*/  HMMA.16816.F32.BF16 R84, R164.reuse, R64, R84 ;  /* 0x00000040a454723c */ /* 0x040fec0000041854 */
[C---:B------:R-:W-:Y:S06]  /*aa80*/  HMMA.16816.F32.BF16 R96, R164.reuse, R132, R96 ;  /* 0x00000084a460723c */ /* 0x040fec0000041860 */
[C---:B------:R-:W-:Y:S06]  /*aa90*/  HMMA.16816.F32.BF16 R104, R164.reuse, R128, R104 ;  /* 0x00000080a468723c */ /* 0x040fec0000041868 */
[----:B------:R-:W-:Y:S06]  /*aaa0*/  HMMA.16816.F32.BF16 R112, R164, R88, R112 ;  /* 0x00000058a470723c */ /* 0x000fec0000041870 */
[C---:B------:R-:W-:Y:S06]  /*aab0*/  HMMA.16816.F32.BF16 R48, R168.reuse, R132, R48 ;  /* 0x00000084a830723c */ /* 0x040fec0000041830 */
[C---:B------:R-:W-:Y:S06]  /*aac0*/  HMMA.16816.F32.BF16 R52, R168.reuse, R128, R52 ;  /* 0x00000080a834723c */ /* 0x040fec0000041834 */
[C---:B------:R-:W-:Y:S06]  /*aad0*/  HMMA.16816.F32.BF16 R120, R168.reuse, R56, R120 ;  /* 0x00000038a878723c */ /* 0x040fec0000041878 */
[C---:B------:R-:W-:Y:S06]  /*aae0*/  HMMA.16816.F32.BF16 R124, R168.reuse, R116, R124 ;  /* 0x00000074a87c723c */ /* 0x040fec000004187c */
[C---:B------:R-:W-:Y:S06]  /*aaf0*/  HMMA.16816.F32.BF16 R144, R168.reuse, R68, R144 ;  /* 0x00000044a890723c */ /* 0x040fec0000041890 */
[C---:B------:R-:W-:Y:S06]  /*ab00*/  HMMA.16816.F32.BF16 R136, R168.reuse, R60, R136 ;  /* 0x0000003ca888723c */ /* 0x040fec0000041888 */
[C---:B------:R-:W-:Y:S06]  /*ab10*/  HMMA.16816.F32.BF16 R148, R168.reuse, R64, R148 ;  /* 0x00000040a894723c */ /* 0x040fec0000041894 */
[----:B------:R-:W-:Y:S06]  /*ab20*/  HMMA.16816.F32.BF16 R168, R168, R88, R108 ;  /* 0x00000058a8a8723c */ /* 0x000fec000004186c */
[C---:B---3--:R-:W-:Y:S06]  /*ab30*/  HMMA.16816.F32.BF16 R108, R16.reuse, R58, R92 ;  /* 0x0000003a106c723c */ /* 0x048fec000004185c */
[C---:B------:R-:W-:Y:S06]  /*ab40*/  HMMA.16816.F32.BF16 R92, R16.reuse, R118, R72 ;  /* 0x00000076105c723c */ /* 0x040fec0000041848 */
[C---:B------:R-:W-:Y:S06]  /*ab50*/  HMMA.16816.F32.BF16 R72, R16.reuse, R70, R76 ;  /* 0x000000461048723c */ /* 0x040fec000004184c */
[----:B------:R-:W-:Y:S01]  /*ab60*/  HMMA.16816.F32.BF16 R76, R16, R62, R80 ;  /* 0x0000003e104c723c */ /* 0x000fe20000041850 */
[----:B------:R-:W-:-:S05]  /*ab70*/  UIADD3 UR4, UR4, 0x40, URZ ;  /* 0x0000004004047890 */ /* 0x000fca000fffe03f */
[C---:B------:R-:W-:Y:S06]  /*ab80*/  HMMA.16816.F32.BF16 R80, R16.reuse, R66, R84 ;  /* 0x000000421050723c */ /* 0x040fec0000041854 */
[C---:B------:R-:W-:Y:S06]  /*ab90*/  HMMA.16816.F32.BF16 R96, R16.reuse, R134, R96 ;  /* 0x000000861060723c */ /* 0x040fec0000041860 */
[C---:B------:R-:W-:Y:S06]  /*aba0*/  HMMA.16816.F32.BF16 R104, R16.reuse, R130, R104 ;  /* 0x000000821068723c */ /* 0x040fec0000041868 */
[----:B------:R-:W-:Y:S01]  /*abb0*/  HMMA.16816.F32.BF16 R84, R16, R90, R112 ;  /* 0x0000005a1054723c */ /* 0x000fe20000041870 */
[----:B------:R-:W0:Y:S01]  /*abc0*/  LDC R16, c[0x0][0x264] ;  /* 0x00009900ff107b82 */ /* 0x000e220000000800 */
[----:B-1----:R-:W-:Y:S01]  /*abd0*/  ISETP.LE.AND P2, PT, R10, UR4, PT ;  /* 0x000000040a007c0c */ /* 0x002fe2000bf43270 */
[----:B------:R-:W-:-:S03]  /*abe0*/  FFMA R187, R5, R187, R160 ;  /* 0x000000bb05bb7223 */ /* 0x000fc600000000a0 */
[----:B------:R-:W-:Y:S01]  /*abf0*/  HMMA.16816.F32.BF16 R100, R12, R58, R120 ;  /* 0x0000003a0c64723c */ /* 0x000fe20000041878 */
[----:B------:R-:W-:Y:S01]  /*ac00*/  FFMA R185, R3, R185, R159 ;  /* 0x000000b903b97223 */ /* 0x000fe2000000009f */
[----:B------:R-:W-:Y:S01]  /*ac10*/  FFMA R183, R4, R183, R191 ;  /* 0x000000b704b77223 */ /* 0x000fe200000000bf */
[----:B------:R-:W-:-:S03]  /*ac20*/  LEA R6, R11, R6, 0x6 ;  /* 0x000000060b067211 */ /* 0x000fc600078e30ff */
[----:B------:R-:W-:Y:S01]  /*ac30*/  HMMA.16816.F32.BF16 R48, R12, R134, R48 ;  /* 0x000000860c30723c */ /* 0x000fe20000041830 */
[----:B------:R-:W-:Y:S01]  /*ac40*/  MOV R172, R9 ;  /* 0x0000000900ac7202 */ /* 0x000fe20000000f00 */
[----:B------:R-:W-:Y:S01]  /*ac50*/  IMAD.MOV.U32 R5, RZ, RZ, R8 ;  /* 0x000000ffff057224 */ /* 0x000fe200078e0008 */
[----:B------:R-:W-:-:S03]  /*ac60*/  MOV R4, R2 ;  /* 0x0000000200047202 */ /* 0x000fc60000000f00 */
[----:B------:R-:W-:Y:S01]  /*ac70*/  HMMA.16816.F32.BF16 R52, R12, R130, R52 ;  /* 0x000000820c34723c */ /* 0x000fe20000041834 */
[----:B------:R-:W-:-:S05]  /*ac80*/  MOV R3, R0 ;  /* 0x0000000000037202 */ /* 0x000fca0000000f00 */
[----:B------:R-:W-:Y:S01]  /*ac90*/  HMMA.16816.F32.BF16 R56, R12, R118, R124 ;  /* 0x000000760c38723c */ /* 0x000fe2000004187c */
[----:B0-----:R-:W-:-:S05]  /*aca0*/  IMAD R7, R16, 0x40, R7 ;  /* 0x0000004010077824 */ /* 0x001fca00078e0207 */
[C---:B------:R-:W-:Y:S06]  /*acb0*/  HMMA.16816.F32.BF16 R68, R12.reuse, R70, R144 ;  /* 0x000000460c44723c */ /* 0x040fec0000041890 */
[C---:B------:R-:W-:Y:S06]  /*acc0*/  HMMA.16816.F32.BF16 R60, R12.reuse, R62, R136 ;  /* 0x0000003e0c3c723c */ /* 0x040fec0000041888 */
[C---:B------:R-:W-:Y:S06]  /*acd0*/  HMMA.16816.F32.BF16 R64, R12.reuse, R66, R148 ;  /* 0x000000420c40723c */ /* 0x040fec0000041894 */
[----:B------:R-:W-:Y:S01]  /*ace0*/  HMMA.16816.F32.BF16 R88, R12, R90, R168 ;  /* 0x0000005a0c58723c */ /* 0x000fe200000418a8 */
[----:B------:R-:W-:-:S08]  /*acf0*/  NOP ;  /* 0x0000000000007918 */ /* 0x000fd00000000000 */
[----:B------:R-:W-:-:S15]  /*ad00*/  @!P2 BRA `(.L_x_1) ;  /* 0xffffffa00020a947 */ /* 0x000fde000383ffff */
.L_x_0:
[----:B------:R-:W2:Y:S01]  /*ad10*/  S2R R11, SR_TID.X ;  /* 0x00000000000b7919 */ /* 0x000ea20000002100 */
[----:B------:R-:W0:Y:S01]  /*ad20*/  LDC R29, c[0x0][0x278] ;  /* 0x00009e00ff1d7b82 */ /* 0x000e220000000800 */
[C---:B------:R-:W-:Y:S01]  /*ad30*/  FMUL R33, R187.reuse, 8388608 ;  /* 0x4b000000bb217820 */ /* 0x040fe20000400000 */
[----:B------:R-:W-:Y:S01]  /*ad40*/  FSETP.GEU.AND P3, PT, R187, 1.175494350822287508e-38, PT ;  /* 0x00800000bb00780b */ /* 0x000fe20003f6e000 */
[----:B------:R-:W-:Y:S01]  /*ad50*/  FMUL R31, R189, 8388608 ;  /* 0x4b000000bd1f7820 */ /* 0x000fe20000400000 */
[----:B------:R-:W-:Y:S01]  /*ad60*/  FSETP.GT.AND P1, PT, |R183|, 8.50705917302346158658e+37, PT ;  /* 0x7e800000b700780b */ /* 0x000fe20003f24200 */
[----:B------:R-:W-:Y:S01]  /*ad70*/  IMAD.MOV.U32 R148, RZ, RZ, R94 ;  /* 0x000000ffff947224 */ /* 0x000fe200078e005e */
[----:B------:R-:W-:Y:S01]  /*ad80*/  FSEL R33, R33, R187, !P3 ;  /* 0x000000bb21217208 */ /* 0x000fe20005800000 */
[C---:B------:R-:W-:Y:S01]  /*ad90*/  FMUL R46, R183.reuse, 8388608 ;  /* 0x4b000000b72e7820 */ /* 0x040fe20000400000 */
[----:B------:R-:W-:Y:S01]  /*ada0*/  FSEL R39, RZ, -23, P3 ;  /* 0xc1b80000ff277808 */ /* 0x000fe20001800000 */
[----:B------:R-:W-:Y:S01]  /*adb0*/  IMAD.MOV.U32 R130, RZ, RZ, R83 ;  /* 0x000000ffff827224 */ /* 0x000fe200078e0053 */
[----:B------:R-:W-:Y:S01]  /*adc0*/  FSETP.GEU.AND P3, PT, |R183|, 1.175494350822287508e-38, PT ;  /* 0x00800000b700780b */ /* 0x000fe20003f6e200 */
[----:B------:R-:W-:Y:S01]  /*add0*/  IMAD.MOV.U32 R83, RZ, RZ, R50 ;  /* 0x000000ffff537224 */ /* 0x000fe200078e0032 */
[----:B------:R-:W-:Y:S01]  /*ade0*/  FSETP.GEU.AND P2, PT, R189, 1.175494350822287508e-38, PT ;  /* 0x00800000bd00780b */ /* 0x000fe20003f4e000 */
[----:B------:R-:W-:Y:S01]  /*adf0*/  IMAD.MOV.U32 R21, RZ, RZ, R58 ;  /* 0x000000ffff157224 */ /* 0x000fe200078e003a */
[----:B------:R-:W-:Y:S01]  /*ae00*/  MOV R138, R77 ;  /* 0x0000004d008a7202 */ /* 0x000fe20000000f00 */
[----:B------:R-:W-:Y:S01]  /*ae10*/  IMAD.MOV.U32 R20, RZ, RZ, R85 ;  /* 0x000000ffff147224 */ /* 0x000fe200078e0055 */
[----:B------:R-:W-:Y:S01]  /*ae20*/  MOV R146, R72 ;  /* 0x0000004800927202 */ /* 0x000fe20000000f00 */
[----:B------:R-:W-:Y:S01]  /*ae30*/  @P1 FMUL R91, R91, 0.25 ;  /* 0x3e8000005b5b1820 */ /* 0x000fe20000400000 */
        /* <DEDUP_REMOVED lines=13> */
[C---:B--2---:R-:W-:Y:S01]  /*af10*/  IMAD.SHL.U32 R3, R11.reuse, 0x1000, RZ ;  /* 0x000010000b037824 */ /* 0x044fe200078e00ff */
[----:B------:R-:W-:Y:S01]  /*af20*/  SHF.R.U32.HI R28, RZ, 0x5, R11 ;  /* 0x00000005ff1c7819 */ /* 0x000fe2000001160b */
[C---:B------:R-:W-:Y:S01]  /*af30*/  IMAD.SHL.U32 R10, R11.reuse, 0x4, RZ ;  /* 0x000000040b0a7824 */ /* 0x040fe200078e00ff */
[----:B------:R-:W-:Y:S01]  /*af40*/  LOP3.LUT R4, R11, 0x3f, RZ, 0xc0, !PT ;  /* 0x0000003f0b047812 */ /* 0x000fe200078ec0ff */
[----:B------:R-:W-:Y:S01]  /*af50*/  @P1 FMUL R15, R15, 0.25 ;  /* 0x3e8000000f0f1820 */ /* 0x000fe20000400000 */
[----:B------:R-:W-:Y:S01]  /*af60*/  SGXT.U32 R28, R28, 0x3 ;  /* 0x000000031c1c781a */ /* 0x000fe20000000000 */
[----:B------:R-:W-:Y:S01]  /*af70*/  @P1 FMUL R103, R103, 0.25 ;  /* 0x3e80000067671820 */ /* 0x000fe20000400000 */
[----:B------:R-:W-:Y:S01]  /*af80*/  LOP3.LUT R3, R3, 0x6000, RZ, 0xc0, !PT ;  /* 0x0000600003037812 */ /* 0x000fe200078ec0ff */
[----:B------:R-:W-:Y:S01]  /*af90*/  @P1 FMUL R25, R25, 0.25 ;  /* 0x3e80000019191820 */ /* 0x000fe20000400000 */
[----:B------:R-:W-:Y:S01]  /*afa0*/  LOP3.LUT R5, R11, 0xc0, RZ, 0xc0, !PT ;  /* 0x000000c00b057812 */ /* 0x000fe200078ec0ff */
[----:B0-----:R-:W-:Y:S01]  /*afb0*/  IMAD R28, R28, R29, RZ ;  /* 0x0000001d1c1c7224 */ /* 0x001fe200078e02ff */
[----:B------:R-:W-:Y:S01]  /*afc0*/  LEA R4, R4, R3, 0x4 ;  /* 0x0000000304047211 */ /* 0x000fe200078e20ff */
[----:B------:R-:W-:Y:S01]  /*afd0*/  @P1 FMUL R75, R75, 0.25 ;  /* 0x3e8000004b4b1820 */ /* 0x000fe20000400000 */
[----:B------:R-:W-:Y:S01]  /*afe0*/  SHF.R.U32.HI R3, RZ, 0x1, R5 ;  /* 0x00000001ff037819 */ /* 0x000fe20000011605 */
[----:B------:R-:W-:Y:S01]  /*aff0*/  IMAD R30, R29, 0x8, R28 ;  /* 0x000000081d1e7824 */ /* 0x000fe200078e021c */
[C---:B------:R-:W-:Y:S01]  /*b000*/  LOP3.LUT R6, R11.reuse, 0xff, RZ, 0xc0, !PT ;  /* 0x000000ff0b067812 */ /* 0x040fe200078ec0ff */
[----:B------:R-:W-:Y:S01]  /*b010*/  @P1 FMUL R54, R54, 0.25 ;  /* 0x3e80000036361820 */ /* 0x000fe20000400000 */
[----:B------:R-:W-:Y:S01]  /*b020*/  LOP3.LUT R3, R4, R3, RZ, 0x3c, !PT ;  /* 0x0000000304037212 */ /* 0x000fe200078e3cff */
[----:B------:R-:W-:Y:S01]  /*b030*/  IMAD.SHL.U32 R4, R11, 0x10, RZ ;  /* 0x000000100b047824 */ /* 0x000fe200078e00ff */
[----:B------:R-:W-:Y:S01]  /*b040*/  LEA R32, R29, R30, 0x3 ;  /* 0x0000001e1d207211 */ /* 0x000fe200078e18ff */
[----:B------:R-:W-:Y:S01]  /*b050*/  @P1 FMUL R81, R81, 0.25 ;  /* 0x3e80000051511820 */ /* 0x000fe20000400000 */
[----:B------:R-:W-:Y:S01]  /*b060*/  SHF.L.U32 R5, R11, 0x5, RZ ;  /* 0x000000050b057819 */ /* 0x000fe200000006ff */
[----:B------:R-:W-:Y:S01]  /*b070*/  @P1 FMUL R83, R83, 0.25 ;  /* 0x3e80000053531820 */ /* 0x000fe20000400000 */
[----:B------:R-:W-:Y:S01]  /*b080*/  LEA R34, R29, R32, 0x3 ;  /* 0x000000201d227211 */ /* 0x000fe200078e18ff */
[----:B------:R-:W-:Y:S01]  /*b090*/  @!P3 FMUL R91, R91, 16777216 ;  /* 0x4b8000005b5bb820 */ /* 0x000fe20000400000 */
[----:B------:R-:W-:Y:S01]  /*b0a0*/  LOP3.LUT R4, R4, 0x70, RZ, 0xc0, !PT ;  /* 0x0000007004047812 */ /* 0x000fe200078ec0ff */
[----:B------:R-:W-:Y:S01]  /*b0b0*/  @!P3 FMUL R90, R90, 16777216 ;  /* 0x4b8000005a5ab820 */ /* 0x000fe20000400000 */
[----:B------:R-:W-:Y:S01]  /*b0c0*/  LOP3.LUT R11, R11, 0x18, RZ, 0xc0, !PT ;  /* 0x000000180b0b7812 */ /* 0x000fe200078ec0ff */
[----:B------:R-:W-:Y:S01]  /*b0d0*/  IMAD R36, R29, 0x8, R34 ;  /* 0x000000081d247824 */ /* 0x000fe200078e0222 */
[----:B------:R-:W-:Y:S01]  /*b0e0*/  MOV R53, R62 ;  /* 0x0000003e00357202 */ /* 0x000fe20000000f00 */
[----:B------:R-:W-:Y:S01]  /*b0f0*/  @!P3 FMUL R67, R67, 16777216 ;  /* 0x4b8000004343b820 */ /* 0x000fe20000400000 */
[----:B------:R-:W-:Y:S01]  /*b100*/  MOV R13, R66 ;  /* 0x00000042000d7202 */ /* 0x000fe20000000f00 */
[----:B------:R-:W-:Y:S01]  /*b110*/  @!P3 FMUL R63, R63, 16777216 ;  /* 0x4b8000003f3fb820 */ /* 0x000fe20000400000 */
[----:B------:R-:W-:Y:S01]  /*b120*/  LEA R38, R29, R36, 0x3 ;  /* 0x000000241d267211 */ /* 0x000fe200078e18ff */
[----:B------:R-:W-:Y:S01]  /*b130*/  @P1 FMUL R53, R53, 0.25 ;  /* 0x3e80000035351820 */ /* 0x000fe20000400000 */
[----:B------:R-:W-:Y:S01]  /*b140*/  IADD3 R4, R4, UR6, RZ ;  /* 0x0000000604047c10 */ /* 0x000fe2000fffe0ff */
[----:B------:R-:W-:Y:S01]  /*b150*/  @P1 FMUL R13, R13, 0.25 ;  /* 0x3e8000000d0d1820 */ /* 0x000fe20000400000 */
[----:B------:R-:W-:Y:S01]  /*b160*/  LEA R72, R29, R38, 0x3 ;  /* 0x000000261d487211 */ /* 0x000fe200078e18ff */
[----:B------:R-:W-:Y:S01]  /*b170*/  @!P3 FMUL R53, R53, 16777216 ;  /* 0x4b8000003535b820 */ /* 0x000fe20000400000 */
[----:B------:R-:W-:Y:S01]  /*b180*/  FSETP.GEU.AND P5, PT, R183, 1.175494350822287508e-38, PT ;  /* 0x00800000b700780b */ /* 0x000fe20003fae000 */
[----:B------:R-:W-:Y:S01]  /*b190*/  @!P3 FMUL R13, R13, 16777216 ;  /* 0x4b8000000d0db820 */ /* 0x000fe20000400000 */
[----:B------:R-:W-:Y:S01]  /*b1a0*/  FSEL R31, R31, R189, !P2 ;  /* 0x000000bd1f1f7208 */ /* 0x000fe20005000000 */
[----:B------:R-:W-:Y:S01]  /*b1b0*/  @!P3 FMUL R71, R71, 16777216 ;  /* 0x4b8000004747b820 */ /* 0x000fe20000400000 */
[----:B------:R-:W-:Y:S01]  /*b1c0*/  LEA R42, R11, UR6, 0xa ;  /* 0x000000060b2a7c11 */ /* 0x000fe2000f8e50ff */
[----:B------:R-:W-:Y:S01]  /*b1d0*/  @!P3 FMUL R15, R15, 16777216 ;  /* 0x4b8000000f0fb820 */ /* 0x000fe20000400000 */
[----:B------:R-:W-:Y:S01]  /*b1e0*/  MOV R142, R74 ;  /* 0x0000004a008e7202 */ /* 0x000fe20000000f00 */
[----:B------:R-:W-:Y:S01]  /*b1f0*/  IMAD R74, R29, 0x8, R72 ;  /* 0x000000081d4a7824 */ /* 0x000fe200078e0248 */
[----:B------:R-:W-:Y:S01]  /*b200*/  LEA.HI R11, R11, R4, RZ, 0x1f ;  /* 0x000000040b0b7211 */ /* 0x000fe200078ff8ff */
[----:B------:R-:W-:Y:S01]  /*b210*/  @!P3 FMUL R59, R59, 16777216 ;  /* 0x4b8000003b3bb820 */ /* 0x000fe20000400000 */
[----:B------:R-:W-:Y:S01]  /*b220*/  FSEL R46, R46, R183, !P5 ;  /* 0x000000b72e2e7208 */ /* 0x000fe20006800000 */
[----:B------:R-:W-:Y:S01]  /*b230*/  @P1 FMUL R183, R183, 0.25 ;  /* 0x3e800000b7b71820 */ /* 0x000fe20000400000 */
[----:B------:R-:W-:Y:S01]  /*b240*/  FSEL R37, RZ, -23, P2 ;  /* 0xc1b80000ff257808 */ /* 0x000fe20001000000 */
[----:B------:R-:W-:Y:S01]  /*b250*/  @!P3 FMUL R21, R21, 16777216 ;  /* 0x4b8000001515b820 */ /* 0x000fe20000400000 */
[----:B------:R-:W-:Y:S01]  /*b260*/  IADD3 R4, R31, -0x3f3504f3, RZ ;  /* 0xc0cafb0d1f047810 */ /* 0x000fe20007ffe0ff */
[----:B------:R-:W-:Y:S01]  /*b270*/  @!P3 FMUL R183, R183, 16777216 ;  /* 0x4b800000b7b7b820 */ /* 0x000fe20000400000 */
[----:B------:R-:W-:Y:S01]  /*b280*/  FSETP.GT.AND P2, PT, |R185|, 8.50705917302346158658e+37, PT ;  /* 0x7e800000b900780b */ /* 0x000fe20003f44200 */
[----:B------:R-:W-:Y:S01]  /*b290*/  @!P3 FMUL R103, R103, 16777216 ;  /* 0x4b8000006767b820 */ /* 0x000fe20000400000 */
[----:B------:R-:W-:Y:S01]  /*b2a0*/  MOV R140, R76 ;  /* 0x0000004c008c7202 */ /* 0x000fe20000000f00 */
[----:B------:R-:W-:Y:S01]  /*b2b0*/  @!P3 FMUL R25, R25, 16777216 ;  /* 0x4b8000001919b820 */ /* 0x000fe20000400000 */
[----:B------:R-:W-:Y:S01]  /*b2c0*/  LOP3.LUT R24, R4, 0xff800000, RZ, 0xc0, !PT ;  /* 0xff80000004187812 */ /* 0x000fe200078ec0ff */
[----:B------:R-:W-:Y:S01]  /*b2d0*/  @!P3 FMUL R75, R75, 16777216 ;  /* 0x4b8000004b4bb820 */ /* 0x000fe20000400000 */
[----:B------:R-:W-:Y:S01]  /*b2e0*/  @!P3 FMUL R54, R54, 16777216 ;  /* 0x4b8000003636b820 */ /* 0x000fe20000400000 */
[----:B------:R-:W-:Y:S01]  /*b2f0*/  @!P3 FMUL R81, R81, 16777216 ;  /* 0x4b8000005151b820 */ /* 0x000fe20000400000 */
[----:B------:R-:W-:Y:S01]  /*b300*/  @!P3 FMUL R83, R83, 16777216 ;  /* 0x4b8000005353b820 */ /* 0x000fe20000400000 */
[----:B------:R-:W-:Y:S01]  /*b310*/  LEA R76, R29, R74, 0x3 ;  /* 0x0000004a1d4c7211 */ /* 0x000fe200078e18ff */
[----:B------:R-:W-:Y:S01]  /*b320*/  IMAD.MOV.U32 R144, RZ, RZ, R73 ;  /* 0x000000ffff907224 */ /* 0x000fe200078e0049 */
[C---:B------:R-:W-:Y:S01]  /*b330*/  FSETP.GEU.AND P3, PT, |R185|.reuse, 1.175494350822287508e-38, PT ;  /* 0x00800000b900780b */ /* 0x040fe20003f6e200 */
[----:B------:R-:W-:Y:S01]  /*b340*/  FMUL R35, R185, 8388608 ;  /* 0x4b000000b9237820 */ /* 0x000fe20000400000 */
[----:B------:R-:W-:Y:S01]  /*b350*/  MOV R152, R106 ;  /* 0x0000006a00987202 */ /* 0x000fe20000000f00 */
[----:B------:R-:W-:Y:S01]  /*b360*/  IMAD.MOV.U32 R132, RZ, RZ, R78 ;  /* 0x000000ffff847224 */ /* 0x000fe200078e004e */
[----:B------:R-:W-:Y:S01]  /*b370*/  MOV R14, R87 ;  /* 0x00000057000e7202 */ /* 0x000fe20000000f00 */
[C---:B------:R-:W-:Y:S01]  /*b380*/  IMAD R78, R29.reuse, 0x8, R76 ;  /* 0x000000081d4e7824 */ /* 0x040fe200078e024c */
[----:B------:R-:W-:Y:S01]  /*b390*/  MOV R85, R49 ;  /* 0x0000003100557202 */ /* 0x000fe20000000f00 */
[----:B------:R-:W-:Y:S01]  /*b3a0*/  IMAD.MOV.U32 R17, RZ, RZ, R69 ;  /* 0x000000ffff117224 */ /* 0x000fe200078e0045 */
[----:B------:R-:W-:Y:S01]  /*b3b0*/  I2FP.F32.S32 R4, R24 ;  /* 0x0000001800047245 */ /* 0x000fe20000201400 */
[----:B------:R-:W-:Y:S01]  /*b3c0*/  IMAD.MOV.U32 R7, RZ, RZ, R88 ;  /* 0x000000ffff077224 */ /* 0x000fe200078e0058 */
[----:B------:R-:W-:Y:S01]  /*b3d0*/  MOV R106, R79 ;  /* 0x0000004f006a7202 */ /* 0x000fe20000000f00 */
[----:B------:R-:W-:Y:S01]  /*b3e0*/  IMAD.MOV.U32 R79, RZ, RZ, R52 ;  /* 0x000000ffff4f7224 */ /* 0x000fe200078e0034 */
[----:B------:R-:W-:Y:S01]  /*b3f0*/  MOV R87, R48 ;  /* 0x0000003000577202 */ /* 0x000fe20000000f00 */
[----:B------:R-:W-:Y:S01]  /*b400*/  IMAD.MOV.U32 R136, RZ, RZ, R80 ;  /* 0x000000ffff887224 */ /* 0x000fe200078e0050 */
[----:B------:R-:W-:Y:S01]  /*b410*/  MOV R73, R100 ;  /* 0x0000006400497202 */ /* 0x000fe20000000f00 */
[----:B------:R-:W-:Y:S01]  /*b420*/  FFMA.FTZ R37, R4, 1.1920928955078125e-07, R37 ;  /* 0x3400000004257823 */ /* 0x000fe20000010025 */
[----:B------:R-:W-:Y:S01]  /*b430*/  MOV R45, R56 ;  /* 0x00000038002d7202 */ /* 0x000fe20000000f00 */
[----:B------:R-:W-:Y:S01]  /*b440*/  IMAD R80, R29, 0x8, R78 ;  /* 0x000000081d507824 */ /* 0x000fe200078e024e */
[----:B------:R-:W-:Y:S01]  /*b450*/  MOV R23, R57 ;  /* 0x0000003900177202 */ /* 0x000fe20000000f00 */
[----:B------:R-:W-:Y:S01]  /*b460*/  IMAD.MOV.U32 R57, RZ, RZ, R60 ;  /* 0x000000ffff397224 */ /* 0x000fe200078e003c */
[----:B------:R-:W-:Y:S01]  /*b470*/  MOV R19, R68 ;  /* 0x0000004400137202 */ /* 0x000fe20000000f00 */
[----:B------:R-:W0:Y:S01]  /*b480*/  MUFU.RCP R4, R183 ;  /* 0x000000b700047308 */ /* 0x000e220000001000 */
[----:B------:R-:W-:Y:S01]  /*b490*/  MOV R55, R61 ;  /* 0x0000003d00377202 */ /* 0x000fe20000000f00 */
[----:B------:R-:W-:Y:S01]  /*b4a0*/  @P2 FMUL R89, R89, 0.25 ;  /* 0x3e80000059592820 */ /* 0x000fe20000400000 */
[----:B------:R-:W-:Y:S01]  /*b4b0*/  MOV R49, R64 ;  /* 0x0000004000317202 */ /* 0x000fe20000000f00 */
[----:B------:R-:W-:Y:S01]  /*b4c0*/  @P2 FMUL R7, R7, 0.25 ;  /* 0x3e80000007072820 */ /* 0x000fe20000400000 */
[----:B------:R-:W-:Y:S01]  /*b4d0*/  FSETP.GEU.AND P4, PT, R185, 1.175494350822287508e-38, PT ;  /* 0x00800000b900780b */ /* 0x000fe20003f8e000 */
[----:B------:R-:W-:Y:S01]  /*b4e0*/  @P2 FMUL R65, R65, 0.25 ;  /* 0x3e80000041412820 */ /* 0x000fe20000400000 */
[----:B------:R-:W-:Y:S01]  /*b4f0*/  @P2 FMUL R55, R55, 0.25 ;  /* 0x3e80000037372820 */ /* 0x000fe20000400000 */
[----:B------:R-:W-:Y:S01]  /*b500*/  @P2 FMUL R49, R49, 0.25 ;  /* 0x3e80000031312820 */ /* 0x000fe20000400000 */
[----:B------:R-:W-:Y:S01]  /*b510*/  FSEL R35, R35, R185, !P4 ;  /* 0x000000b923237208 */ /* 0x000fe20006000000 */
[----:B------:R-:W-:Y:S01]  /*b520*/  @P2 FMUL R57, R57, 0.25 ;  /* 0x3e80000039392820 */ /* 0x000fe20000400000 */
        /* <DEDUP_REMOVED lines=11> */
[----:B------:R-:W-:Y:S01]  /*b5e0*/  FSETP.GT.AND P1, PT, |R187|, 8.50705917302346158658e+37, PT ;  /* 0x7e800000bb00780b */ /* 0x000fe20003f24200 */
[----:B------:R-:W-:Y:S01]  /*b5f0*/  @!P3 FMUL R185, R185, 16777216 ;  /* 0x4b800000b9b9b820 */ /* 0x000fe20000400000 */
        /* <DEDUP_REMOVED lines=16> */
[----:B------:R-:W-:Y:S01]  /*b700*/  LEA R56, R29, R80, 0x3 ;  /* 0x000000501d387211 */ /* 0x000fe200078e18ff */
[----:B------:R-:W-:Y:S01]  /*b710*/  VIADD R44, R35, 0xc0cafb0d ;  /* 0xc0cafb0d232c7836 */ /* 0x000fe20000000000 */
[C---:B------:R-:W-:Y:S01]  /*b720*/  FSETP.GEU.AND P3, PT, |R187|.reuse, 1.175494350822287508e-38, PT ;  /* 0x00800000bb00780b */ /* 0x040fe20003f6e200 */
[----:B------:R-:W-:Y:S01]  /*b730*/  @P1 FMUL R187, R187, 0.25 ;  /* 0x3e800000bbbb1820 */ /* 0x000fe20000400000 */
[----:B------:R-:W-:Y:S01]  /*b740*/  LOP3.LUT R10, R10, 0x70, RZ, 0xc0, !PT ;  /* 0x000000700a0a7812 */ /* 0x000fe200078ec0ff */
[C---:B0-----:R-:W-:Y:S01]  /*b750*/  FMUL R50, R4.reuse, R67 ;  /* 0x0000004304327220 */ /* 0x041fe20000400000 */
[C---:B------:R-:W-:Y:S01]  /*b760*/  LEA R68, R29.reuse, R56, 0x3 ;  /* 0x000000381d447211 */ /* 0x040fe200078e18ff */
[----:B------:R-:W-:Y:S01]  /*b770*/  FMUL R27, R4, R91 ;  /* 0x0000005b041b7220 */ /* 0x000fe20000400000 */
[----:B------:R-:W-:Y:S01]  /*b780*/  LOP3.LUT R5, R10, 0x1c60, R5, 0x78, !PT ;  /* 0x00001c600a057812 */ /* 0x000fe200078e7805 */
[----:B------:R-:W-:Y:S01]  /*b790*/  FMUL R47, R4, R90 ;  /* 0x0000005a042f7220 */ /* 0x000fe20000400000 */
[----:B------:R-:W-:Y:S01]  /*b7a0*/  LOP3.LUT R44, R44, 0xff800000, RZ, 0xc0, !PT ;  /* 0xff8000002c2c7812 */ /* 0x000fe200078ec0ff */
[----:B------:R-:W-:Y:S01]  /*b7b0*/  IMAD R60, R29, 0x8, R68 ;  /* 0x000000081d3c7824 */ /* 0x000fe200078e0244 */
[----:B------:R-:W-:Y:S01]  /*b7c0*/  IADD3 R42, R5, R42, RZ ;  /* 0x0000002a052a7210 */ /* 0x000fe20007ffe0ff */
[C---:B------:R-:W-:Y:S01]  /*b7d0*/  FMUL R52, R4.reuse, R13 ;  /* 0x0000000d04347220 */ /* 0x040fe20000400000 */
[----:B------:R-:W-:Y:S01]  /*b7e0*/  FSEL R40, RZ, -23, P4 ;  /* 0xc1b80000ff287808 */ /* 0x000fe20002000000 */
[C---:B------:R-:W-:Y:S01]  /*b7f0*/  FMUL R51, R4.reuse, R63 ;  /* 0x0000003f04337220 */ /* 0x040fe20000400000 */
[----:B------:R-:W-:Y:S01]  /*b800*/  I2FP.F32.S32 R5, R44 ;  /* 0x0000002c00057245 */ /* 0x000fe20000201400 */
[C---:B------:R-:W-:Y:S01]  /*b810*/  FMUL R53, R4.reuse, R53 ;  /* 0x0000003504357220 */ /* 0x040fe20000400000 */
        /* <DEDUP_REMOVED lines=9> */
[----:B------:R-:W-:Y:S01]  /*b8b0*/  FMUL R128, R4, R83 ;  /* 0x0000005304807220 */ /* 0x000fe20000400000 */
[----:B------:R-:W-:Y:S01]  /*b8c0*/  @!P3 FMUL R187, R187, 16777216 ;  /* 0x4b800000bbbbb820 */ /* 0x000fe20000400000 */
[----:B------:R-:W-:Y:S01]  /*b8d0*/  LEA R66, R29, R60, 0x3 ;  /* 0x0000003c1d427211 */ /* 0x000fe200078e18ff */
[----:B------:R-:W0:Y:S01]  /*b8e0*/  MUFU.RCP R4, R185 ;  /* 0x000000b900047308 */ /* 0x000e220000001000 */
[----:B------:R-:W-:Y:S01]  /*b8f0*/  MOV R150, R110 ;  /* 0x0000006e00967202 */ /* 0x000fe20000000f00 */
[----:B------:R-:W-:Y:S01]  /*b900*/  FFMA.FTZ R40, R5, 1.1920928955078125e-07, R40 ;  /* 0x3400000005287823 */ /* 0x000fe20000010028 */
[----:B------:R-:W-:Y:S01]  /*b910*/  MOV R18, R82 ;  /* 0x0000005200127202 */ /* 0x000fe20000000f00 */
[----:B------:R-:W-:Y:S01]  /*b920*/  @P1 FMUL R14, R14, 0.25 ;  /* 0x3e8000000e0e1820 */ /* 0x000fe20000400000 */
[----:B------:R-:W-:Y:S01]  /*b930*/  MOV R16, R86 ;  /* 0x0000005600107202 */ /* 0x000fe20000000f00 */
[----:B------:R-:W-:Y:S01]  /*b940*/  @P1 FMUL R130, R130, 0.25 ;  /* 0x3e80000082821820 */ /* 0x000fe20000400000 */
[----:B------:R-:W-:Y:S01]  /*b950*/  FSETP.GT.AND P2, PT, |R189|, 8.50705917302346158658e+37, PT ;  /* 0x7e800000bd00780b */ /* 0x000fe20003f44200 */
[----:B------:R-:W1:Y:S01]  /*b960*/  MUFU.RCP R5, R187 ;  /* 0x000000bb00057308 */ /* 0x000e620000001000 */
[----:B------:R-:W-:Y:S01]  /*b970*/  LEA R64, R29, R66, 0x3 ;  /* 0x000000421d407211 */ /* 0x000fe200078e18ff */
        /* <DEDUP_REMOVED lines=14> */
[----:B------:R-:W-:Y:S01]  /*ba60*/  FSETP.GEU.AND P1, PT, |R189|, 1.175494350822287508e-38, PT ;  /* 0x00800000bd00780b */ /* 0x000fe20003f2e200 */
[----:B------:R-:W-:Y:S01]  /*ba70*/  @!P3 FMUL R18, R18, 16777216 ;  /* 0x4b8000001212b820 */ /* 0x000fe20000400000 */
[----:B------:R-:W-:Y:S01]  /*ba80*/  LEA R58, R29, R64, 0x3 ;  /* 0x000000401d3a7211 */ /* 0x000fe200078e18ff */
[----:B------:R-:W-:Y:S01]  /*ba90*/  @P2 FMUL R189, R189, 0.25 ;  /* 0x3e800000bdbd2820 */ /* 0x000fe20000400000 */
[----:B0-----:R-:W-:Y:S01]  /*baa0*/  FMUL R54, R4, R65 ;  /* 0x0000004104367220 */ /* 0x001fe20000400000 */
[----:B------:R-:W-:Y:S01]  /*bab0*/  @!P3 FMUL R132, R132, 16777216 ;  /* 0x4b8000008484b820 */ /* 0x000fe20000400000 */
[----:B------:R-:W-:Y:S01]  /*bac0*/  FMUL R65, R4, R45 ;  /* 0x0000002d04417220 */ /* 0x000fe20000400000 */
[----:B------:R-:W-:-:S02]  /*bad0*/  IMAD R62, R29, 0x8, R58 ;  /* 0x000000081d3e7824 */ /* 0x000fc400078e023a */
[----:B------:R-:W-:Y:S01]  /*bae0*/  @!P3 FMUL R16, R16, 16777216 ;  /* 0x4b8000001010b820 */ /* 0x000fe20000400000 */
[----:B------:R-:W-:Y:S01]  /*baf0*/  @!P3 FMUL R106, R106, 16777216 ;  /* 0x4b8000006a6ab820 */ /* 0x000fe20000400000 */
[----:B------:R-:W-:Y:S01]  /*bb00*/  @!P3 FMUL R134, R134, 16777216 ;  /* 0x4b8000008686b820 */ /* 0x000fe20000400000 */
[C---:B------:R-:W-:Y:S01]  /*bb10*/  FMUL R25, R4.reuse, R89 ;  /* 0x0000005904197220 */ /* 0x040fe20000400000 */
[----:B------:R-:W-:Y:S01]  /*bb20*/  LEA R70, R29, R62, 0x3 ;  /* 0x0000003e1d467211 */ /* 0x000fe200078e18ff */
        /* <DEDUP_REMOVED lines=24> */
[----:B-1----:R-:W-:Y:S01]  /*bcb0*/  FMUL R4, R5, R18 ;  /* 0x0000001205047220 */ /* 0x002fe20000400000 */
[----:B------:R-:W-:Y:S01]  /*bcc0*/  @!P1 FMUL R189, R189, 16777216 ;  /* 0x4b800000bdbd9820 */ /* 0x000fe20000400000 */
[C---:B------:R-:W-:Y:S01]  /*bcd0*/  FMUL R18, R5.reuse, R132 ;  /* 0x0000008405127220 */ /* 0x040fe20000400000 */
[C---:B------:R-:W-:Y:S01]  /*bce0*/  FMUL R19, R5.reuse, R16 ;  /* 0x0000001005137220 */ /* 0x040fe20000400000 */
[C---:B------:R-:W-:Y:S01]  /*bcf0*/  FMUL R73, R5.reuse, R106 ;  /* 0x0000006a05497220 */ /* 0x040fe20000400000 */
[----:B------:R-:W-:Y:S01]  /*bd00*/  FMUL R132, R5, R134 ;  /* 0x0000008605847220 */ /* 0x000fe20000400000 */
[----:B------:R-:W-:-:S02]  /*bd10*/  IMAD R88, R29, 0x8, R70 ;  /* 0x000000081d587824 */ /* 0x000fc400078e0246 */
        /* <DEDUP_REMOVED lines=11> */
[----:B------:R-:W-:Y:S01]  /*bdd0*/  IADD3 R48, R33, -0x3f3504f3, RZ ;  /* 0xc0cafb0d21307810 */ /* 0x000fe20007ffe0ff */
[----:B------:R-:W0:Y:S01]  /*bde0*/  MUFU.RCP R5, R189 ;  /* 0x000000bd00057308 */ /* 0x000e220000001000 */
[C---:B------:R-:W-:Y:S01]  /*bdf0*/  LEA R86, R29.reuse, R88, 0x3 ;  /* 0x000000581d567211 */ /* 0x040fe200078e18ff */
[----:B------:R-:W-:Y:S01]  /*be00*/  @P2 FMUL R94, R94, 0.25 ;  /* 0x3e8000005e5e2820 */ /* 0x000fe20000400000 */
[----:B------:R-:W-:Y:S01]  /*be10*/  LOP3.LUT R48, R48, 0xff800000, RZ, 0xc0, !PT ;  /* 0xff80000030307812 */ /* 0x000fe200078ec0ff */
[----:B------:R-:W-:Y:S01]  /*be20*/  @P2 FMUL R92, R92, 0.25 ;  /* 0x3e8000005c5c2820 */ /* 0x000fe20000400000 */
[C---:B------:R-:W-:Y:S01]  /*be30*/  LEA R82, R29.reuse, R86, 0x3 ;  /* 0x000000561d527211 */ /* 0x040fe200078e18ff */
[----:B------:R-:W-:Y:S01]  /*be40*/  @!P1 FMUL R94, R94, 16777216 ;  /* 0x4b8000005e5e9820 */ /* 0x000fe20000400000 */
[----:B------:R-:W-:Y:S01]  /*be50*/  ISETP.GE.U32.AND P0, PT, R6, 0x20, PT ;  /* 0x000000200600780c */ /* 0x000fe20003f06070 */
[----:B------:R-:W-:Y:S01]  /*be60*/  @P2 FMUL R96, R96, 0.25 ;  /* 0x3e80000060602820 */ /* 0x000fe20000400000 */
[----:B------:R-:W-:Y:S01]  /*be70*/  I2FP.F32.S32 R6, R48 ;  /* 0x0000003000067245 */ /* 0x000fe20000201400 */
[----:B------:R-:W-:Y:S01]  /*be80*/  @!P1 FMUL R92, R92, 16777216 ;  /* 0x4b8000005c5c9820 */ /* 0x000fe20000400000 */
[----:B------:R-:W-:Y:S01]  /*be90*/  MOV R22, R84 ;  /* 0x0000005400167202 */ /* 0x000fe20000000f00 */
[----:B------:R-:W-:-:S02]  /*bea0*/  IMAD R84, R29, 0x8, R82 ;  /* 0x000000081d547824 */ /* 0x000fc400078e0252 */
[----:B------:R-:W-:Y:S01]  /*beb0*/  @P2 FMUL R93, R93, 0.25 ;  /* 0x3e8000005d5d2820 */ /* 0x000fe20000400000 */
[----:B------:R-:W-:Y:S01]  /*bec0*/  FFMA.FTZ R39, R6, 1.1920928955078125e-07, R39 ;  /* 0x3400000006277823 */ /* 0x000fe20000010027 */
[----:B------:R-:W-:Y:S01]  /*bed0*/  @P2 FMUL R109, R109, 0.25 ;  /* 0x3e8000006d6d2820 */ /* 0x000fe20000400000 */
[----:B------:R-:W-:Y:S01]  /*bee0*/  IADD3 R43, R46, -0x3f3504f3, RZ ;  /* 0xc0cafb0d2e2b7810 */ /* 0x000fe20007ffe0ff */
[----:B0-----:R-:W-:Y:S01]  /*bef0*/  FMUL R6, R5, R94 ;  /* 0x0000005e05067220 */ /* 0x001fe20000400000 */
[----:B------:R-:W-:Y:S01]  /*bf00*/  LEA R94, R29, R84, 0x3 ;  /* 0x000000541d5e7211 */ /* 0x000fe200078e18ff */
[----:B------:R-:W-:Y:S01]  /*bf10*/  @!P1 FMUL R96, R96, 16777216 ;  /* 0x4b80000060609820 */ /* 0x000fe20000400000 */
[----:B------:R-:W-:Y:S01]  /*bf20*/  FMUL R13, R5, R92 ;  /* 0x0000005c050d7220 */ /* 0x000fe20000400000 */
[----:B------:R-:W-:Y:S01]  /*bf30*/  @P2 FMUL R22, R22, 0.25 ;  /* 0x3e80000016162820 */ /* 0x000fe20000400000 */
[----:B------:R-:W-:Y:S01]  /*bf40*/  @P2 FMUL R136, R136, 0.25 ;  /* 0x3e80000088882820 */ /* 0x000fe20000400000 */
[----:B------:R-:W-:Y:S01]  /*bf50*/  @!P1 FMUL R93, R93, 16777216 ;  /* 0x4b8000005d5d9820 */ /* 0x000fe20000400000 */
[----:B------:R-:W-:Y:S01]  /*bf60*/  @!P1 FMUL R109, R109, 16777216 ;  /* 0x4b8000006d6d9820 */ /* 0x000fe20000400000 */
[----:B------:R-:W-:Y:S01]  /*bf70*/  LEA R92, R29, R94, 0x3 ;  /* 0x0000005e1d5c7211 */ /* 0x000fe200078e18ff */
[----:B------:R-:W-:Y:S01]  /*bf80*/  FMUL R87, R5, R96 ;  /* 0x0000006005577220 */ /* 0x000fe20000400000 */
[----:B------:R-:W-:Y:S01]  /*bf90*/  LOP3.LUT R43, R43, 0xff800000, RZ, 0xc0, !PT ;  /* 0xff8000002b2b7812 */ /* 0x000fe200078ec0ff */
[----:B------:R-:W-:Y:S01]  /*bfa0*/  @P2 FMUL R20, R20, 0.25 ;  /* 0x3e80000014142820 */ /* 0x000fe20000400000 */
[----:B------:R-:W-:Y:S01]  /*bfb0*/  @!P1 FMUL R22, R22, 16777216 ;  /* 0x4b80000016169820 */ /* 0x000fe20000400000 */
[----:B------:R-:W-:Y:S01]  /*bfc0*/  @!P1 FMUL R136, R136, 16777216 ;  /* 0x4b80000088889820 */ /* 0x000fe20000400000 */
[C---:B------:R-:W-:Y:S01]  /*bfd0*/  FMUL R21, R5.reuse, R93 ;  /* 0x0000005d05157220 */ /* 0x040fe20000400000 */
[----:B------:R-:W-:Y:S01]  /*bfe0*/  FMUL R96, R5, R109 ;  /* 0x0000006d05607220 */ /* 0x000fe20000400000 */
[----:B------:R-:W-:Y:S01]  /*bff0*/  F2FP.BF16.F32.PACK_AB R17, R17, R90 ;  /* 0x0000005a1111723e */ /* 0x000fe200000010ff */
[----:B------:R-:W-:Y:S01]  /*c000*/  @P2 FMUL R140, R140, 0.25 ;  /* 0x3e8000008c8c2820 */ /* 0x000fe20000400000 */
[----:B------:R-:W-:Y:S01]  /*c010*/  @P2 FMUL R146, R146, 0.25 ;  /* 0x3e80000092922820 */ /* 0x000fe20000400000 */
[----:B------:R-:W-:Y:S01]  /*c020*/  @P2 FMUL R108, R108, 0.25 ;  /* 0x3e8000006c6c2820 */ /* 0x000fe20000400000 */
[----:B------:R-:W-:Y:S01]  /*c030*/  @P2 FMUL R104, R104, 0.25 ;  /* 0x3e80000068682820 */ /* 0x000fe20000400000 */
[----:B------:R-:W-:Y:S01]  /*c040*/  IMAD R90, R29, 0x8, R92 ;  /* 0x000000081d5a7824 */ /* 0x000fe200078e025c */
[----:B------:R-:W-:Y:S01]  /*c050*/  FSEL R41, RZ, -23, P5 ;  /* 0xc1b80000ff297808 */ /* 0x000fe20002800000 */
[----:B------:R-:W-:Y:S01]  /*c060*/  @!P1 FMUL R20, R20, 16777216 ;  /* 0x4b80000014149820 */ /* 0x000fe20000400000 */
[----:B------:R-:W-:Y:S01]  /*c070*/  I2FP.F32.S32 R12, R43 ;  /* 0x0000002b000c7245 */ /* 0x000fe20000201400 */
[C---:B------:R-:W-:Y:S01]  /*c080*/  FMUL R15, R5.reuse, R22 ;  /* 0x00000016050f7220 */ /* 0x040fe20000400000 */
[----:B------:R-:W-:Y:S01]  /*c090*/  FMUL R98, R5, R136 ;  /* 0x0000008805627220 */ /* 0x000fe20000400000 */
[----:B------:R-:W-:Y:S01]  /*c0a0*/  @P2 FMUL R138, R138, 0.25 ;  /* 0x3e8000008a8a2820 */ /* 0x000fe20000400000 */
[----:B------:R-:W-:Y:S01]  /*c0b0*/  @P2 FMUL R144, R144, 0.25 ;  /* 0x3e80000090902820 */ /* 0x000fe20000400000 */
[----:B------:R-:W-:Y:S01]  /*c0c0*/  @P2 FMUL R105, R105, 0.25 ;  /* 0x3e80000069692820 */ /* 0x000fe20000400000 */
[----:B------:R-:W-:Y:S01]  /*c0d0*/  @P2 FMUL R97, R97, 0.25 ;  /* 0x3e80000061612820 */ /* 0x000fe20000400000 */
[----:B------:R-:W-:Y:S01]  /*c0e0*/  @!P1 FMUL R140, R140, 16777216 ;  /* 0x4b8000008c8c9820 */ /* 0x000fe20000400000 */
[----:B------:R-:W-:Y:S01]  /*c0f0*/  @!P1 FMUL R146, R146, 16777216 ;  /* 0x4b80000092929820 */ /* 0x000fe20000400000 */
[----:B------:R-:W-:Y:S01]  /*c100*/  @!P1 FMUL R108, R108, 16777216 ;  /* 0x4b8000006c6c9820 */ /* 0x000fe20000400000 */
[----:B------:R-:W-:Y:S01]  /*c110*/  @!P1 FMUL R104, R104, 16777216 ;  /* 0x4b80000068689820 */ /* 0x000fe20000400000 */
[----:B------:R-:W-:Y:S01]  /*c120*/  F2FP.BF16.F32.PACK_AB R21, R21, R96 ;  /* 0x000000601515723e */ /* 0x000fe200000010ff */
[----:B------:R-:W-:Y:S01]  /*c130*/  FFMA.FTZ R41, R12, 1.1920928955078125e-07, R41 ;  /* 0x340000000c297823 */ /* 0x000fe20000010029 */
[----:B------:R-:W-:Y:S01]  /*c140*/  LEA R96, R29, R90, 0x3 ;  /* 0x0000005a1d607211 */ /* 0x000fe200078e18ff */
[----:B------:R-:W-:Y:S01]  /*c150*/  FMUL R23, R5, R20 ;  /* 0x0000001405177220 */ /* 0x000fe20000400000 */
[----:B------:R-:W-:Y:S01]  /*c160*/  @!P1 FMUL R138, R138, 16777216 ;  /* 0x4b8000008a8a9820 */ /* 0x000fe20000400000 */
[----:B------:R-:W-:Y:S01]  /*c170*/  @!P1 FMUL R144, R144, 16777216 ;  /* 0x4b80000090909820 */ /* 0x000fe20000400000 */
[----:B------:R-:W-:Y:S01]  /*c180*/  @!P1 FMUL R105, R105, 16777216 ;  /* 0x4b80000069699820 */ /* 0x000fe20000400000 */
[----:B------:R-:W-:Y:S01]  /*c190*/  @!P1 FMUL R97, R97, 16777216 ;  /* 0x4b80000061619820 */ /* 0x000fe20000400000 */
[C---:B------:R-:W-:Y:S01]  /*c1a0*/  FMUL R14, R5.reuse, R140 ;  /* 0x0000008c050e7220 */ /* 0x040fe20000400000 */
[C---:B------:R-:W-:Y:S01]  /*c1b0*/  FMUL R79, R5.reuse, R146 ;  /* 0x00000092054f7220 */ /* 0x040fe20000400000 */
[C---:B------:R-:W-:Y:S01]  /*c1c0*/  FMUL R12, R5.reuse, R104 ;  /* 0x00000068050c7220 */ /* 0x040fe20000400000 */
[----:B------:R-:W-:Y:S01]  /*c1d0*/  FMUL R108, R5, R108 ;  /* 0x0000006c056c7220 */ /* 0x000fe20000400000 */
[----:B------:R-:W-:Y:S01]  /*c1e0*/  F2FP.BF16.F32.PACK_AB R15, R15, R98 ;  /* 0x000000620f0f723e */ /* 0x000fe200000010ff */
[----:B------:R-:W-:Y:S01]  /*c1f0*/  IMAD.IADD R43, R46, 0x1, -R43 ;  /* 0x000000012e2b7824 */ /* 0x000fe200078e0a2b */
[----:B------:R-:W-:Y:S01]  /*c200*/  LEA R98, R29, R96, 0x3 ;  /* 0x000000601d627211 */ /* 0x000fe200078e18ff */
[C---:B------:R-:W-:Y:S01]  /*c210*/  FMUL R22, R5.reuse, R138 ;  /* 0x0000008a05167220 */ /* 0x040fe20000400000 */
[C---:B------:R-:W-:Y:S01]  /*c220*/  FMUL R77, R5.reuse, R144 ;  /* 0x00000090054d7220 */ /* 0x040fe20000400000 */
[C---:B------:R-:W-:Y:S01]  /*c230*/  FMUL R20, R5.reuse, R105 ;  /* 0x0000006905147220 */ /* 0x040fe20000400000 */
[----:B------:R-:W-:Y:S01]  /*c240*/  FMUL R97, R5, R97 ;  /* 0x0000006105617220 */ /* 0x000fe20000400000 */
[----:B------:R-:W-:Y:S01]  /*c250*/  F2FP.BF16.F32.PACK_AB R23, R23, R6 ;  /* 0x000000061717723e */ /* 0x000fe200000010ff */
[----:B------:R-:W-:Y:S01]  /*c260*/  IMAD R104, R29, 0x8, R98 ;  /* 0x000000081d687824 */ /* 0x000fe200078e0262 */
[----:B------:R-:W-:Y:S01]  /*c270*/  F2FP.BF16.F32.PACK_AB R19, R19, R4 ;  /* 0x000000041313723e */ /* 0x000fe200000010ff */
[----:B------:R-:W-:Y:S01]  /*c280*/  FADD R43, R43, -1 ;  /* 0xbf8000002b2b7421 */ /* 0x000fe20000000000 */
[----:B------:R-:W-:Y:S01]  /*c290*/  F2FP.BF16.F32.PACK_AB R12, R12, R87 ;  /* 0x000000570c0c723e */ /* 0x000fe200000010ff */
[----:B------:R-:W-:Y:S01]  /*c2a0*/  IMAD.IADD R48, R33, 0x1, -R48 ;  /* 0x0000000121307824 */ /* 0x000fe200078e0a30 */
[----:B------:R-:W-:Y:S01]  /*c2b0*/  F2FP.BF16.F32.PACK_AB R13, R13, R108 ;  /* 0x0000006c0d0d723e */ /* 0x000fe200000010ff */
[----:B------:R-:W0:Y:S01]  /*c2c0*/  S2R R181, SR_TID.X ;  /* 0x0000000000b57919 */ /* 0x000e220000002100 */
[----:B------:R-:W-:Y:S01]  /*c2d0*/  F2FP.BF16.F32.PACK_AB R14, R14, R79 ;  /* 0x0000004f0e0e723e */ /* 0x000fe200000010ff */
[----:B------:R-:W-:Y:S01]  /*c2e0*/  FADD R48, R48, -1 ;  /* 0xbf80000030307421 */ /* 0x000fe20000000000 */
[----:B------:R-:W-:Y:S01]  /*c2f0*/  F2FP.BF16.F32.PACK_AB R4, R83, R134 ;  /* 0x000000865304723e */ /* 0x000fe200000010ff */
[----:B------:R-:W-:Y:S01]  /*c300*/  BAR.SYNC.DEFER_BLOCKING 0x0 ;  /* 0x0000000000007b1d */ /* 0x000fe20000010000 */
[----:B------:R-:W-:-:S02]  /*c310*/  F2FP.BF16.F32.PACK_AB R5, R81, R106 ;  /* 0x0000006a5105723e */ /* 0x000fc400000010ff */
[----:B------:R-:W-:Y:S02]  /*c320*/  F2FP.BF16.F32.PACK_AB R6, R73, R132 ;  /* 0x000000844906723e */ /* 0x000fe400000010ff */
[----:B------:R-:W-:Y:S01]  /*c330*/  F2FP.BF16.F32.PACK_AB R7, R7, R130 ;  /* 0x000000820707723e */ /* 0x000fe200000010ff */
[----:B------:R-:W-:Y:S01]  /*c340*/  ULDC.64 UR4, c[0x0][0x270] ;  /* 0x00009c0000047ab9 */ /* 0x000fe20000000a00 */
[----:B------:R-:W-:Y:S01]  /*c350*/  MOV R73, 0x3dc6b27f ;  /* 0x3dc6b27f00497802 */ /* 0x000fe20000000f00 */
[----:B------:R-:W1:Y:S01]  /*c360*/  S2R R179, SR_CTAID.X ;  /* 0x0000000000b37919 */ /* 0x000e620000002500 */
[----:B------:R-:W-:Y:S01]  /*c370*/  IADD3 R24, R31, -R24, RZ ;  /* 0x800000181f187210 */ /* 0x000fe20007ffe0ff */
[----:B------:R-:W-:Y:S01]  /*c380*/  UIMAD UR4, UR7, UR4, URZ ;  /* 0x00000004070472a4 */ /* 0x000fe2000f8e023f */
[----:B------:R-:W-:Y:S02]  /*c390*/  F2FP.BF16.F32.PACK_AB R16, R16, R85 ;  /* 0x000000551010723e */ /* 0x000fe400000010ff */
[----:B------:R-:W-:Y:S01]  /*c3a0*/  F2FP.BF16.F32.PACK_AB R18, R18, R75 ;  /* 0x0000004b1212723e */ /* 0x000fe200000010ff */
[----:B------:R-:W-:Y:S01]  /*c3b0*/  USHF.L.U32 UR8, UR4, 0x1, URZ ;  /* 0x0000000104087899 */ /* 0x000fe2000800063f */
[----:B------:R-:W-:-:S02]  /*c3c0*/  LEA R106, R29, R104, 0x3 ;  /* 0x000000681d6a7211 */ /* 0x000fc400078e18ff */
[----:B------:R-:W-:Y:S02]  /*c3d0*/  F2FP.BF16.F32.PACK_AB R20, R20, R97 ;  /* 0x000000611414723e */ /* 0x000fe400000010ff */
[----:B------:R-:W-:Y:S01]  /*c3e0*/  F2FP.BF16.F32.PACK_AB R22, R22, R77 ;  /* 0x0000004d1616723e */ /* 0x000fe200000010ff */
[----:B------:R-:W-:Y:S01]  /*c3f0*/  IMAD R108, R29, 0x8, R106 ;  /* 0x000000081d6c7824 */ /* 0x000fe200078e026a */
[----:B------:R-:W-:Y:S02]  /*c400*/  IADD3 R44, R35, -R44, RZ ;  /* 0x8000002c232c7210 */ /* 0x000fe40007ffe0ff */
[----:B------:R-:W-:Y:S01]  /*c410*/  F2FP.BF16.F32.PACK_AB R27, R27, R50 ;  /* 0x000000321b1b723e */ /* 0x000fe200000010ff */
[----:B------:R2:W-:Y:S01]  /*c420*/  STS.128 [R42], R12 ;  /* 0x0000000c2a007388 */ /* 0x0005e20000000c00 */
[----:B------:R-:W-:Y:S01]  /*c430*/  ISETP.GE.U32.AND P1, PT, R31, 0x7f800000, PT ;  /* 0x7f8000001f00780c */ /* 0x000fe20003f26070 */
[----:B------:R-:W-:Y:S01]  /*c440*/  FADD R44, R44, -1 ;  /* 0xbf8000002c2c7421 */ /* 0x000fe20000000000 */
[----:B------:R-:W-:Y:S01]  /*c450*/  ISETP.GE.U32.AND P6, PT, R33, 0x7f800000, PT ;  /* 0x7f8000002100780c */ /* 0x000fe20003fc6070 */
[----:B------:R3:W-:Y:S01]  /*c460*/  STS.128 [R42+0x280], R4 ;  /* 0x000280042a007388 */ /* 0x0007e20000000c00 */
[----:B------:R-:W-:-:S02]  /*c470*/  ISETP.GE.U32.AND P4, PT, R35, 0x7f800000, PT ;  /* 0x7f8000002300780c */ /* 0x000fc40003f86070 */
[----:B0-----:R-:W-:Y:S01]  /*c480*/  LOP3.LUT R181, R181, 0x1f, RZ, 0xc0, !PT ;  /* 0x0000001fb5b57812 */ /* 0x001fe200078ec0ff */
[----:B------:R0:W-:Y:S01]  /*c490*/  STS.128 [R42+0x80], R16 ;  /* 0x000080102a007388 */ /* 0x0001e20000000c00 */
[----:B------:R-:W-:Y:S02]  /*c4a0*/  ISETP.GE.U32.AND P5, PT, R46, 0x7f800000, PT ;  /* 0x7f8000002e00780c */ /* 0x000fe40003fa6070 */
[----:B------:R-:W-:Y:S01]  /*c4b0*/  FSETP.NEU.AND P3, PT, R31, RZ, PT ;  /* 0x000000ff1f00720b */ /* 0x000fe20003f6d000 */
[----:B------:R4:W-:Y:S01]  /*c4c0*/  STS.128 [R42+0x200], R20 ;  /* 0x000200142a007388 */ /* 0x0009e20000000c00 */
[----:B------:R-:W-:Y:S02]  /*c4d0*/  FSETP.NEU.AND P2, PT, R33, RZ, PT ;  /* 0x000000ff2100720b */ /* 0x000fe40003f4d000 */
[----:B--2---:R-:W-:Y:S01]  /*c4e0*/  F2FP.BF16.F32.PACK_AB R12, R45, R110 ;  /* 0x0000006e2d0c723e */ /* 0x004fe200000010ff */
[----:B------:R-:W-:Y:S01]  /*c4f0*/  FADD R45, R24, -1 ;  /* 0xbf800000182d7421 */ /* 0x000fe20000000000 */
[----:B------:R-:W-:Y:S01]  /*c500*/  LEA R110, R29, R108, 0x3 ;  /* 0x0000006c1d6e7211 */ /* 0x000fe200078e18ff */
[-C--:B---3--:R-:W-:Y:S01]  /*c510*/  FFMA.FTZ R6, R43, R73.reuse, -0.16845393180847167969 ;  /* 0xbe2c7f302b067423 */ /* 0x088fe20000010049 */
[----:B------:R-:W-:Y:S01]  /*c520*/  F2FP.BF16.F32.PACK_AB R13, R65, R112 ;  /* 0x00000070410d723e */ /* 0x000fe200000010ff */
[----:B------:R-:W-:-:S02]  /*c530*/  FFMA.FTZ R5, R48, R73, -0.16845393180847167969 ;  /* 0xbe2c7f3030057423 */ /* 0x000fc40000010049 */
[----:B------:R-:W-:Y:S02]  /*c540*/  IMAD R112, R29, 0x8, R110 ;  /* 0x000000081d707824 */ /* 0x000fe400078e026e */
[----:B------:R-:W-:Y:S01]  /*c550*/  FFMA.FTZ R6, R43, R6, 0.1716887056827545166 ;  /* 0x3e2fcf2a2b067423 */ /* 0x000fe20000010006 */
[----:B0-----:R-:W-:Y:S01]  /*c560*/  FFMA.FTZ R18, R45, R73, -0.16845393180847167969 ;  /* 0xbe2c7f302d127423 */ /* 0x001fe20000010049 */
[----:B------:R-:W-:Y:S01]  /*c570*/  FFMA.FTZ R5, R48, R5, 0.1716887056827545166 ;  /* 0x3e2fcf2a30057423 */ /* 0x000fe20000010005 */
[----:B------:R-:W-:Y:S01]  /*c580*/  F2FP.BF16.F32.PACK_AB R14, R57, R114 ;  /* 0x00000072390e723e */ /* 0x000fe200000010ff */
[----:B------:R-:W-:Y:S01]  /*c590*/  FFMA.FTZ R6, R43, R6, -0.17900948226451873779 ;  /* 0xbe374e432b067423 */ /* 0x000fe20000010006 */
[----:B----4-:R-:W-:Y:S01]  /*c5a0*/  FFMA.FTZ R20, R45, R18, 0.1716887056827545166 ;  /* 0x3e2fcf2a2d147423 */ /* 0x010fe20000010012 */
[----:B------:R-:W-:Y:S01]  /*c5b0*/  FFMA.FTZ R7, R44, R73, -0.16845393180847167969 ;  /* 0xbe2c7f302c077423 */ /* 0x000fe20000010049 */
[----:B------:R-:W-:Y:S01]  /*c5c0*/  LEA R114, R29, R112, 0x3 ;  /* 0x000000701d727211 */ /* 0x000fe200078e18ff */
[----:B------:R-:W-:Y:S01]  /*c5d0*/  FFMA.FTZ R6, R43, R6, 0.20512372255325317383 ;  /* 0x3e520bf42b067423 */ /* 0x000fe20000010006 */
[----:B------:R-:W-:Y:S01]  /*c5e0*/  FFMA.FTZ R20, R45, R20, -0.17900948226451873779 ;  /* 0xbe374e432d147423 */ /* 0x000fe20000010014 */
[----:B------:R-:W-:Y:S01]  /*c5f0*/  FFMA.FTZ R5, R48, R5, -0.17900948226451873779 ;  /* 0xbe374e4330057423 */ /* 0x000fe20000010005 */
[----:B------:R-:W-:Y:S01]  /*c600*/  F2FP.BF16.F32.PACK_AB R18, R55, R116 ;  /* 0x000000743712723e */ /* 0x000fe200000010ff */
[----:B------:R-:W-:Y:S01]  /*c610*/  FFMA.FTZ R6, R43, R6, -0.24046532809734344482 ;  /* 0xbe763c8b2b067423 */ /* 0x000fe20000010006 */
[----:B------:R-:W-:Y:S01]  /*c620*/  FFMA.FTZ R20, R45, R20, 0.20512372255325317383 ;  /* 0x3e520bf42d147423 */ /* 0x000fe20000010014 */
[----:B------:R-:W-:Y:S01]  /*c630*/  FFMA.FTZ R7, R44, R7, 0.1716887056827545166 ;  /* 0x3e2fcf2a2c077423 */ /* 0x000fe20000010007 */
[----:B------:R-:W-:Y:S01]  /*c640*/  LEA R116, R29, R114, 0x3 ;  /* 0x000000721d747211 */ /* 0x000fe200078e18ff */
[----:B------:R-:W-:Y:S01]  /*c650*/  FFMA.FTZ R6, R43, R6, 0.28857114911079406738 ;  /* 0x3e93bf992b067423 */ /* 0x000fe20000010006 */
[----:B------:R-:W-:Y:S01]  /*c660*/  FFMA.FTZ R22, R45, R20, -0.24046532809734344482 ;  /* 0xbe763c8b2d167423 */ /* 0x000fe20000010014 */
[----:B------:R-:W-:Y:S01]  /*c670*/  FFMA.FTZ R5, R48, R5, 0.20512372255325317383 ;  /* 0x3e520bf430057423 */ /* 0x000fe20000010005 */
[----:B------:R-:W-:Y:S01]  /*c680*/  FFMA.FTZ R7, R44, R7, -0.17900948226451873779 ;  /* 0xbe374e432c077423 */ /* 0x000fe20000010007 */
[----:B------:R-:W-:Y:S01]  /*c690*/  FFMA.FTZ R6, R43, R6, -0.36067417263984680176 ;  /* 0xbeb8aa492b067423 */ /* 0x000fe20000010006 */
[----:B------:R-:W-:Y:S01]  /*c6a0*/  FFMA.FTZ R22, R45, R22, 0.28857114911079406738 ;  /* 0x3e93bf992d167423 */ /* 0x000fe20000010016 */
[----:B------:R-:W-:Y:S01]  /*c6b0*/  F2FP.BF16.F32.PACK_AB R17, R63, R118 ;  /* 0x000000763f11723e */ /* 0x000fe200000010ff */
[----:B------:R-:W-:-:S02]  /*c6c0*/  IMAD R118, R29, 0x8, R116 ;  /* 0x000000081d767824 */ /* 0x000fc400078e0274 */
[----:B------:R-:W-:Y:S01]  /*c6d0*/  FFMA.FTZ R6, R43, R6, 0.48089820146560668945 ;  /* 0x3ef6384a2b067423 */ /* 0x000fe20000010006 */
[----:B------:R-:W-:Y:S01]  /*c6e0*/  FFMA.FTZ R4, R45, R22, -0.36067417263984680176 ;  /* 0xbeb8aa492d047423 */ /* 0x000fe20000010016 */
[----:B------:R-:W-:Y:S01]  /*c6f0*/  FFMA.FTZ R5, R48, R5, -0.24046532809734344482 ;  /* 0xbe763c8b30057423 */ /* 0x000fe20000010005 */
[----:B------:R-:W-:Y:S01]  /*c700*/  FFMA.FTZ R7, R44, R7, 0.20512372255325317383 ;  /* 0x3e520bf42c077423 */ /* 0x000fe20000010007 */
[----:B------:R-:W-:Y:S01]  /*c710*/  FFMA.FTZ R6, R43, R6, -0.72134751081466674805 ;  /* 0xbf38aa3b2b067423 */ /* 0x000fe20000010006 */
[----:B------:R-:W-:Y:S01]  /*c720*/  F2FP.BF16.F32.PACK_AB R16, R71, R120 ;  /* 0x000000784710723e */ /* 0x000fe200000010ff */
[----:B------:R-:W-:Y:S01]  /*c730*/  FFMA.FTZ R4, R45, R4, 0.48089820146560668945 ;  /* 0x3ef6384a2d047423 */ /* 0x000fe20000010004 */
[----:B------:R-:W-:Y:S01]  /*c740*/  LEA R120, R29, R118, 0x3 ;  /* 0x000000761d787211 */ /* 0x000fe200078e18ff */
[----:B------:R-:W-:Y:S01]  /*c750*/  FFMA.FTZ R5, R48, R5, 0.28857114911079406738 ;  /* 0x3e93bf9930057423 */ /* 0x000fe20000010005 */
[----:B------:R-:W-:Y:S01]  /*c760*/  FFMA.FTZ R7, R44, R7, -0.24046532809734344482 ;  /* 0xbe763c8b2c077423 */ /* 0x000fe20000010007 */
[----:B------:R-:W-:Y:S01]  /*c770*/  FMUL R6, R43, R6 ;  /* 0x000000062b067220 */ /* 0x000fe20000400000 */
[----:B------:R-:W-:Y:S01]  /*c780*/  F2FP.BF16.F32.PACK_AB R15, R26, R49 ;  /* 0x000000311a0f723e */ /* 0x000fe200000010ff */
[----:B------:R-:W-:Y:S01]  /*c790*/  FFMA.FTZ R4, R45, R4, -0.72134751081466674805 ;  /* 0xbf38aa3b2d047423 */ /* 0x000fe20000010004 */
[----:B------:R-:W-:Y:S01]  /*c7a0*/  F2FP.BF16.F32.PACK_AB R20, R69, R128 ;  /* 0x000000804514723e */ /* 0x000fe200000010ff */
[----:B------:R-:W-:Y:S01]  /*c7b0*/  FFMA.FTZ R5, R48, R5, -0.36067417263984680176 ;  /* 0xbeb8aa4930057423 */ /* 0x000fe20000010005 */
[----:B------:R-:W-:Y:S01]  /*c7c0*/  F2FP.BF16.F32.PACK_AB R19, R25, R54 ;  /* 0x000000361913723e */ /* 0x000fe200000010ff */
[----:B------:R-:W-:Y:S01]  /*c7d0*/  FFMA.FTZ R7, R44, R7, 0.28857114911079406738 ;  /* 0x3e93bf992c077423 */ /* 0x000fe20000010007 */
[----:B------:R-:W-:Y:S01]  /*c7e0*/  LEA R128, R29, R120, 0x3 ;  /* 0x000000781d807211 */ /* 0x000fe200078e18ff */
[----:B------:R-:W-:Y:S01]  /*c7f0*/  FMUL R6, R43, R6 ;  /* 0x000000062b067220 */ /* 0x000fe20000400000 */
[----:B------:R-:W-:Y:S01]  /*c800*/  F2FP.BF16.F32.PACK_AB R24, R67, R126 ;  /* 0x0000007e4318723e */ /* 0x000fe200000010ff */
[----:B------:R-:W-:Y:S01]  /*c810*/  FMUL R4, R45, R4 ;  /* 0x000000042d047220 */ /* 0x000fe20000400000 */
[----:B------:R-:W-:Y:S01]  /*c820*/  F2FP.BF16.F32.PACK_AB R21, R61, R124 ;  /* 0x0000007c3d15723e */ /* 0x000fe200000010ff */
[----:B------:R0:W-:Y:S01]  /*c830*/  STS.128 [R42+0x100], R12 ;  /* 0x0001000c2a007388 */ /* 0x0001e20000000c00 */
[----:B------:R-:W-:Y:S01]  /*c840*/  F2FP.BF16.F32.PACK_AB R25, R59, R122 ;  /* 0x0000007a3b19723e */ /* 0x000fe200000010ff */
[----:B------:R-:W-:Y:S01]  /*c850*/  FFMA.FTZ R5, R48, R5, 0.48089820146560668945 ;  /* 0x3ef6384a30057423 */ /* 0x000fe20000010005 */
[----:B------:R-:W-:Y:S01]  /*c860*/  F2FP.BF16.F32.PACK_AB R22, R53, R102 ;  /* 0x000000663516723e */ /* 0x000fe200000010ff */
[----:B------:R-:W-:Y:S01]  /*c870*/  FFMA.FTZ R7, R44, R7, -0.36067417263984680176 ;  /* 0xbeb8aa492c077423 */ /* 0x000fe20000010007 */
[----:B------:R-:W-:Y:S01]  /*c880*/  F2FP.BF16.F32.PACK_AB R26, R51, R100 ;  /* 0x00000064331a723e */ /* 0x000fe200000010ff */
[----:B------:R2:W-:Y:S01]  /*c890*/  STS.128 [R42+0x300], R16 ;  /* 0x000300102a007388 */ /* 0x0005e20000000c00 */
[----:B------:R-:W-:Y:S01]  /*c8a0*/  F2FP.BF16.F32.PACK_AB R23, R47, R52 ;  /* 0x000000342f17723e */ /* 0x000fe200000010ff */
[----:B------:R-:W-:Y:S01]  /*c8b0*/  FFMA.FTZ R6, R43, 1.4426950216293334961, R6 ;  /* 0x3fb8aa3b2b067823 */ /* 0x000fe20000010006 */
[C---:B------:R-:W-:Y:S01]  /*c8c0*/  FMUL R4, R45.reuse, R4 ;  /* 0x000000042d047220 */ /* 0x040fe20000400000 */
[----:B------:R-:W-:Y:S01]  /*c8d0*/  STS.128 [R42+0x380], R24 ;  /* 0x000380182a007388 */ /* 0x000fe20000000c00 */
[----:B------:R-:W-:Y:S01]  /*c8e0*/  FFMA.FTZ R5, R48, R5, -0.72134751081466674805 ;  /* 0xbf38aa3b30057423 */ /* 0x000fe20000010005 */
[----:B------:R-:W-:Y:S01]  /*c8f0*/  FFMA.FTZ R7, R44, R7, 0.48089820146560668945 ;  /* 0x3ef6384a2c077423 */ /* 0x000fe20000010007 */
[----:B------:R-:W-:Y:S01]  /*c900*/  FFMA.FTZ R4, R45, 1.4426950216293334961, R4 ;  /* 0x3fb8aa3b2d047823 */ /* 0x000fe20000010004 */
[----:B------:R3:W-:Y:S01]  /*c910*/  STS.128 [R42+0x180], R20 ;  /* 0x000180142a007388 */ /* 0x0007e20000000c00 */
[----:B------:R-:W-:Y:S01]  /*c920*/  FMUL R5, R48, R5 ;  /* 0x0000000530057220 */ /* 0x000fe20000400000 */
[----:B0-----:R-:W-:-:S02]  /*c930*/  IMAD R12, R29, 0x8, R128 ;  /* 0x000000081d0c7824 */ /* 0x001fc400078e0280 */
[----:B------:R-:W-:Y:S01]  /*c940*/  FFMA.FTZ R7, R44, R7, -0.72134751081466674805 ;  /* 0xbf38aa3b2c077423 */ /* 0x000fe20000010007 */
[----:B------:R-:W-:Y:S01]  /*c950*/  FADD R47, R37, R4 ;  /* 0x00000004252f7221 */ /* 0x000fe20000000000 */
[----:B------:R-:W-:Y:S01]  /*c960*/  FMUL R5, R48, R5 ;  /* 0x0000000530057220 */ /* 0x000fe20000400000 */
[----:B------:R-:W-:Y:S01]  /*c970*/  @P1 MOV R4, 0x7f800000 ;  /* 0x7f80000000041802 */ /* 0x000fe20000000f00 */
[----:B------:R-:W-:Y:S01]  /*c980*/  FMUL R7, R44, R7 ;  /* 0x000000072c077220 */ /* 0x000fe20000400000 */
[----:B------:R-:W-:Y:S01]  /*c990*/  LEA R14, R29, R12, 0x3 ;  /* 0x0000000c1d0e7211 */ /* 0x000fe200078e18ff */
[----:B------:R-:W-:Y:S01]  /*c9a0*/  FFMA.FTZ R48, R48, 1.4426950216293334961, R5 ;  /* 0x3fb8aa3b30307823 */ /* 0x000fe20000010005 */
[----:B-1----:R-:W-:Y:S01]  /*c9b0*/  LEA R179, R179, R181, 0x5 ;  /* 0x000000b5b3b37211 */ /* 0x002fe200078e28ff */
[----:B------:R-:W-:Y:S01]  /*c9c0*/  FADD R119, R41, R6 ;  /* 0x0000000629777221 */ /* 0x000fe20000000000 */
[----:B--2---:R-:W-:Y:S01]  /*c9d0*/  LEA R16, R29, R14, 0x3 ;  /* 0x0000000e1d107211 */ /* 0x004fe200078e18ff */
[----:B------:R-:W-:Y:S01]  /*c9e0*/  FMUL R7, R44, R7 ;  /* 0x000000072c077220 */ /* 0x000fe20000400000 */
[----:B------:R-:W-:-:S02]  /*c9f0*/  @P6 IMAD.MOV.U32 R6, RZ, RZ, 0x7f800000 ;  /* 0x7f800000ff066424 */ /* 0x000fc400078e00ff */
[----:B------:R-:W-:Y:S01]  /*ca00*/  @P1 FFMA.FTZ R47, R31, R4, +INF ;  /* 0x7f8000001f2f1423 */ /* 0x000fe20000010004 */
[----:B---3--:R-:W0:Y:S01]  /*ca10*/  LDC.64 R42, c[0x0][0x228] ;  /* 0x00008a00ff2a7b82 */ /* 0x008e220000000a00 */
[----:B------:R-:W-:Y:S01]  /*ca20*/  LEA R18, R29, R16, 0x3 ;  /* 0x000000101d127211 */ /* 0x000fe200078e18ff */
[----:B------:R-:W-:Y:S02]  /*ca30*/  IMAD R4, R179, UR5, RZ ;  /* 0x00000005b3047c24 */ /* 0x000fe4000f8e02ff */
[----:B------:R-:W-:Y:S01]  /*ca40*/  FADD R115, R39, R48 ;  /* 0x0000003027737221 */ /* 0x000fe20000000000 */
[----:B------:R-:W-:Y:S01]  /*ca50*/  FFMA.FTZ R7, R44, 1.4426950216293334961, R7 ;  /* 0x3fb8aa3b2c077823 */ /* 0x000fe20000010007 */
[----:B------:R-:W-:Y:S01]  /*ca60*/  LEA R138, R29, R18, 0x3 ;  /* 0x000000121d8a7211 */ /* 0x000fe200078e18ff */
[----:B------:R-:W-:Y:S01]  /*ca70*/  @P6 FFMA.FTZ R115, R33, R6, +INF ;  /* 0x7f80000021736423 */ /* 0x000fe20000010006 */
[----:B------:R-:W-:Y:S02]  /*ca80*/  @P4 IMAD.MOV.U32 R6, RZ, RZ, 0x7f800000 ;  /* 0x7f800000ff064424 */ /* 0x000fe400078e00ff */
[----:B------:R-:W-:Y:S01]  /*ca90*/  FADD R117, R40, R7 ;  /* 0x0000000728757221 */ /* 0x000fe20000000000 */
[----:B------:R-:W-:Y:S01]  /*caa0*/  LEA R20, R29, R138, 0x3 ;  /* 0x0000008a1d147211 */ /* 0x000fe200078e18ff */
[C---:B------:R-:W-:Y:S01]  /*cab0*/  IMAD.SHL.U32 R5, R4.reuse, 0x2, RZ ;  /* 0x0000000204057824 */ /* 0x040fe200078e00ff */
[----:B------:R-:W-:Y:S01]  /*cac0*/  UIMAD.WIDE UR4, UR4, 0x2, URZ ;  /* 0x00000002040478a5 */ /* 0x000fe2000f8e023f */
[C---:B------:R-:W-:Y:S01]  /*cad0*/  @P4 FFMA.FTZ R117, R35.reuse, R6, +INF ;  /* 0x7f80000023754423 */ /* 0x040fe20000010006 */
[----:B------:R-:W-:Y:S01]  /*cae0*/  IMAD.HI R4, R4, 0x2, RZ ;  /* 0x0000000204047827 */ /* 0x000fe200078e02ff */
[----:B------:R-:W-:Y:S01]  /*caf0*/  @P5 MOV R7, 0x7f800000 ;  /* 0x7f80000000075802 */ /* 0x000fe20000000f00 */
[----:B------:R-:W-:Y:S01]  /*cb00*/  BAR.SYNC.DEFER_BLOCKING 0x0 ;  /* 0x0000000000007b1d */ /* 0x000fe20000010000 */
[----:B------:R-:W-:Y:S01]  /*cb10*/  FSETP.NEU.AND P1, PT, R35, RZ, PT ;  /* 0x000000ff2300720b */ /* 0x000fe20003f2d000 */
[----:B------:R-:W-:Y:S01]  /*cb20*/  IMAD R22, R29, 0x8, R20 ;  /* 0x000000081d167824 */ /* 0x000fe200078e0214 */
[----:B------:R-:W-:Y:S01]  /*cb30*/  FSEL R115, R115, -INF , P2 ;  /* 0xff80000073737808 */ /* 0x000fe20001000000 */
[----:B------:R-:W-:Y:S01]  /*cb40*/  @P5 FFMA.FTZ R119, R46, R7, +INF ;  /* 0x7f8000002e775423 */ /* 0x000fe20000010007 */
[----:B------:R-:W-:Y:S01]  /*cb50*/  FSEL R117, R117, -INF , P1 ;  /* 0xff80000075757808 */ /* 0x000fe20000800000 */
[----:B------:R-:W-:Y:S01]  /*cb60*/  ULDC UR4, c[0x0][0x27c] ;  /* 0x00009f0000047ab9 */ /* 0x000fe20000000800 */
[----:B------:R-:W-:Y:S01]  /*cb70*/  LEA R24, R29, R22, 0x3 ;  /* 0x000000161d187211 */ /* 0x000fe200078e18ff */
[----:B------:R-:W-:Y:S01]  /*cb80*/  UIMAD UR4, UR7, UR4, URZ ;  /* 0x00000004070472a4 */ /* 0x000fe2000f8e023f */
[----:B0-----:R-:W-:-:S02]  /*cb90*/  IADD3 R173, P4, P6, R5, UR8, R42 ;  /* 0x0000000805ad7c10 */ /* 0x001fc4000fe9e02a */
[C---:B------:R-:W-:Y:S01]  /*cba0*/  LEA R26, R29.reuse, R24, 0x3 ;  /* 0x000000181d1a7211 */ /* 0x040fe200078e18ff */
[----:B------:R-:W-:Y:S01]  /*cbb0*/  USHF.L.U32 UR7, UR4, 0x2, URZ ;  /* 0x0000000204077899 */ /* 0x000fe2000800063f */
[----:B------:R-:W-:Y:S01]  /*cbc0*/  IADD3.X R177, R4, UR5, R43, P4, P6 ;  /* 0x0000000504b17c10 */ /* 0x000fe2000a7ec42b */
[----:B------:R-:W-:Y:S01]  /*cbd0*/  UIMAD.WIDE UR4, UR4, 0x4, URZ ;  /* 0x00000004040478a5 */ /* 0x000fe2000f8e023f */
[-C--:B------:R-:W-:Y:S01]  /*cbe0*/  LEA R40, P4, R28, R173.reuse, 0x1 ;  /* 0x000000ad1c287211 */ /* 0x080fe200078808ff */
[----:B------:R-:W-:Y:S01]  /*cbf0*/  IMAD R148, R29, 0x8, R26 ;  /* 0x000000081d947824 */ /* 0x000fe200078e021a */
[-C--:B------:R-:W-:Y:S02]  /*cc00*/  LEA R44, P6, R30, R173.reuse, 0x1 ;  /* 0x000000ad1e2c7211 */ /* 0x080fe400078c08ff */
[----:B------:R-:W-:Y:S02]  /*cc10*/  LEA R42, P5, R32, R173, 0x1 ;  /* 0x000000ad202a7211 */ /* 0x000fe400078a08ff */
[----:B------:R-:W-:-:S02]  /*cc20*/  LEA.HI.X.SX32 R41, R28, R177, 0x1, P4 ;  /* 0x000000b11c297211 */ /* 0x000fc400020f0eff */
[----:B------:R-:W-:Y:S01]  /*cc30*/  LEA.HI.X.SX32 R45, R30, R177, 0x1, P6 ;  /* 0x000000b11e2d7211 */ /* 0x000fe200030f0eff */
[----:B------:R-:W0:Y:S01]  /*cc40*/  LDS.128 R4, [R3+UR6] ;  /* 0x0000000603047984 */ /* 0x000e220008000c00 */
[-C--:B------:R-:W-:Y:S02]  /*cc50*/  LEA R48, P4, R34, R173.reuse, 0x1 ;  /* 0x000000ad22307211 */ /* 0x080fe400078808ff */
[----:B------:R-:W-:Y:S02]  /*cc60*/  LEA R50, P6, R36, R173, 0x1 ;  /* 0x000000ad24327211 */ /* 0x000fe400078c08ff */
[----:B------:R-:W-:Y:S02]  /*cc70*/  LEA.HI.X.SX32 R43, R32, R177, 0x1, P5 ;  /* 0x000000b1202b7211 */ /* 0x000fe400028f0eff */
[----:B------:R-:W-:Y:S02]  /*cc80*/  LEA R52, P5, R38, R173, 0x1 ;  /* 0x000000ad26347211 */ /* 0x000fe400078a08ff */
[----:B------:R-:W-:-:S02]  /*cc90*/  LEA.HI.X.SX32 R49, R34, R177, 0x1, P4 ;  /* 0x000000b122317211 */ /* 0x000fc400020f0eff */
[----:B------:R-:W-:Y:S01]  /*cca0*/  LEA.HI.X.SX32 R51, R36, R177, 0x1, P6 ;  /* 0x000000b124337211 */ /* 0x000fe200030f0eff */
[----:B------:R-:W-:Y:S01]  /*ccb0*/  LDS.128 R32, [R3+UR6+0x1800] ;  /* 0x0018000603207984 */ /* 0x000fe20008000c00 */
[-C--:B------:R-:W-:Y:S02]  /*ccc0*/  LEA R54, P4, R72, R173.reuse, 0x1 ;  /* 0x000000ad48367211 */ /* 0x080fe400078808ff */
[----:B------:R-:W-:Y:S02]  /*ccd0*/  LEA R100, P6, R74, R173, 0x1 ;  /* 0x000000ad4a647211 */ /* 0x000fe400078c08ff */
[----:B------:R-:W-:Y:S02]  /*cce0*/  LEA.HI.X.SX32 R53, R38, R177, 0x1, P5 ;  /* 0x000000b126357211 */ /* 0x000fe400028f0eff */
[----:B------:R-:W-:Y:S01]  /*ccf0*/  LEA R150, R29, R148, 0x3 ;  /* 0x000000941d967211 */ /* 0x000fe200078e18ff */
[----:B------:R-:W-:Y:S01]  /*cd00*/  LDS.128 R36, [R3+UR6+0x1c00] ;  /* 0x001c000603247984 */ /* 0x000fe20008000c00 */
[----:B------:R-:W-:-:S02]  /*cd10*/  LEA R102, P5, R76, R173, 0x1 ;  /* 0x000000ad4c667211 */ /* 0x000fc400078a08ff */
[-C--:B------:R-:W-:Y:S02]  /*cd20*/  LEA.HI.X.SX32 R55, R72, R177.reuse, 0x1, P4 ;  /* 0x000000b148377211 */ /* 0x080fe400020f0eff */
[----:B------:R-:W-:Y:S02]  /*cd30*/  LEA.HI.X.SX32 R101, R74, R177, 0x1, P6 ;  /* 0x000000b14a657211 */ /* 0x000fe400030f0eff */
[-C--:B------:R-:W-:Y:S02]  /*cd40*/  LEA R72, P4, R78, R173.reuse, 0x1 ;  /* 0x000000ad4e487211 */ /* 0x080fe400078808ff */
[----:B------:R-:W-:Y:S02]  /*cd50*/  LEA R74, P6, R80, R173, 0x1 ;  /* 0x000000ad504a7211 */ /* 0x000fe400078c08ff */
[----:B------:R-:W-:Y:S02]  /*cd60*/  LEA R152, R29, R150, 0x3 ;  /* 0x000000961d987211 */ /* 0x000fe400078e18ff */
[----:B------:R-:W-:-:S02]  /*cd70*/  LEA.HI.X.SX32 R103, R76, R177, 0x1, P5 ;  /* 0x000000b14c677211 */ /* 0x000fc400028f0eff */
[----:B------:R-:W-:Y:S01]  /*cd80*/  LEA R76, P5, R56, R173, 0x1 ;  /* 0x000000ad384c7211 */ /* 0x000fe200078a08ff */
[----:B------:R-:W-:Y:S01]  /*cd90*/  IMAD R154, R29, 0x8, R152 ;  /* 0x000000081d9a7824 */ /* 0x000fe200078e0298 */
[-C--:B------:R-:W-:Y:S02]  /*cda0*/  LEA.HI.X.SX32 R73, R78, R177.reuse, 0x1, P4 ;  /* 0x000000b14e497211 */ /* 0x080fe400020f0eff */
[----:B------:R-:W-:Y:S01]  /*cdb0*/  LEA.HI.X.SX32 R75, R80, R177, 0x1, P6 ;  /* 0x000000b1504b7211 */ /* 0x000fe200030f0eff */
[----:B0-----:R-:W-:Y:S01]  /*cdc0*/  STG.E.U16 desc[UR10][R40.64], R4 ;  /* 0x0000000428007986 */ /* 0x001fe2000c10150a */
[-C--:B------:R-:W-:Y:S02]  /*cdd0*/  LEA R78, P4, R68, R173.reuse, 0x1 ;  /* 0x000000ad444e7211 */ /* 0x080fe400078808ff */
[----:B------:R-:W-:Y:S02]  /*cde0*/  LEA R80, P6, R60, R173, 0x1 ;  /* 0x000000ad3c507211 */ /* 0x000fe400078c08ff */
[----:B------:R-:W-:-:S02]  /*cdf0*/  LEA.HI.X.SX32 R77, R56, R177, 0x1, P5 ;  /* 0x000000b1384d7211 */ /* 0x000fc400028f0eff */
[----:B------:R-:W-:Y:S02]  /*ce00*/  LEA R56, P5, R66, R173, 0x1 ;  /* 0x000000ad42387211 */ /* 0x000fe400078a08ff */
[-C--:B------:R-:W-:Y:S02]  /*ce10*/  LEA.HI.X.SX32 R79, R68, R177.reuse, 0x1, P4 ;  /* 0x000000b1444f7211 */ /* 0x080fe400020f0eff */
[----:B------:R-:W-:Y:S02]  /*ce20*/  LEA.HI.X.SX32 R81, R60, R177, 0x1, P6 ;  /* 0x000000b13c517211 */ /* 0x000fe400030f0eff */
[-C--:B------:R-:W-:Y:S02]  /*ce30*/  LEA R68, P4, R64, R173.reuse, 0x1 ;  /* 0x000000ad40447211 */ /* 0x080fe400078808ff */
[----:B------:R-:W-:Y:S02]  /*ce40*/  LEA R60, P6, R58, R173, 0x1 ;  /* 0x000000ad3a3c7211 */ /* 0x000fe400078c08ff */
[----:B------:R-:W-:-:S02]  /*ce50*/  LEA R156, R29, R154, 0x3 ;  /* 0x0000009a1d9c7211 */ /* 0x000fc400078e18ff */
[----:B------:R-:W-:Y:S02]  /*ce60*/  LEA.HI.X.SX32 R57, R66, R177, 0x1, P5 ;  /* 0x000000b142397211 */ /* 0x000fe400028f0eff */
[----:B------:R-:W-:Y:S02]  /*ce70*/  LEA R66, P5, R62, R173, 0x1 ;  /* 0x000000ad3e427211 */ /* 0x000fe400078a08ff */
[-C--:B------:R-:W-:Y:S02]  /*ce80*/  LEA.HI.X.SX32 R69, R64, R177.reuse, 0x1, P4 ;  /* 0x000000b140457211 */ /* 0x080fe400020f0eff */
[----:B------:R-:W-:Y:S02]  /*ce90*/  LEA.HI.X.SX32 R61, R58, R177, 0x1, P6 ;  /* 0x000000b13a3d7211 */ /* 0x000fe400030f0eff */
[-C--:B------:R-:W-:Y:S02]  /*cea0*/  LEA R64, P4, R70, R173.reuse, 0x1 ;  /* 0x000000ad46407211 */ /* 0x080fe400078808ff */
[----:B------:R-:W-:-:S02]  /*ceb0*/  LEA R58, P6, R88, R173, 0x1 ;  /* 0x000000ad583a7211 */ /* 0x000fc400078c08ff */
[C---:B------:R-:W-:Y:S02]  /*cec0*/  LEA R158, R29.reuse, R156, 0x3 ;  /* 0x0000009c1d9e7211 */ /* 0x040fe400078e18ff */
[----:B------:R-:W-:Y:S02]  /*ced0*/  LEA.HI.X.SX32 R67, R62, R177, 0x1, P5 ;  /* 0x000000b13e437211 */ /* 0x000fe400028f0eff */
[----:B------:R-:W-:Y:S01]  /*cee0*/  LEA R62, P5, R86, R173, 0x1 ;  /* 0x000000ad563e7211 */ /* 0x000fe200078a08ff */
[----:B------:R-:W-:Y:S01]  /*cef0*/  IMAD R160, R29, 0x8, R158 ;  /* 0x000000081da07824 */ /* 0x000fe200078e029e */
[-C--:B------:R-:W-:Y:S02]  /*cf00*/  LEA.HI.X.SX32 R65, R70, R177.reuse, 0x1, P4 ;  /* 0x000000b146417211 */ /* 0x080fe400020f0eff */
[----:B------:R-:W-:Y:S02]  /*cf10*/  LEA.HI.X.SX32 R59, R88, R177, 0x1, P6 ;  /* 0x000000b1583b7211 */ /* 0x000fe400030f0eff */
[----:B------:R-:W-:-:S02]  /*cf20*/  LEA R70, P4, R82, R173, 0x1 ;  /* 0x000000ad52467211 */ /* 0x000fc400078808ff */
[----:B------:R-:W-:Y:S02]  /*cf30*/  LEA R88, P6, R84, R173, 0x1 ;  /* 0x000000ad54587211 */ /* 0x000fe400078c08ff */
[----:B------:R-:W-:Y:S02]  /*cf40*/  LEA.HI.X.SX32 R63, R86, R177, 0x1, P5 ;  /* 0x000000b1563f7211 */ /* 0x000fe400028f0eff */
[----:B------:R-:W-:Y:S02]  /*cf50*/  LEA R86, P5, R94, R173, 0x1 ;  /* 0x000000ad5e567211 */ /* 0x000fe400078a08ff */
[-C--:B------:R-:W-:Y:S02]  /*cf60*/  LEA.HI.X.SX32 R71, R82, R177.reuse, 0x1, P4 ;  /* 0x000000b152477211 */ /* 0x080fe400020f0eff */
[----:B------:R-:W-:Y:S02]  /*cf70*/  LEA.HI.X.SX32 R89, R84, R177, 0x1, P6 ;  /* 0x000000b154597211 */ /* 0x000fe400030f0eff */
[----:B------:R-:W-:-:S02]  /*cf80*/  LEA R82, P4, R92, R173, 0x1 ;  /* 0x000000ad5c527211 */ /* 0x000fc400078808ff */
[----:B------:R-:W-:Y:S02]  /*cf90*/  LEA R84, P6, R90, R173, 0x1 ;  /* 0x000000ad5a547211 */ /* 0x000fe400078c08ff */
[----:B------:R-:W-:Y:S02]  /*cfa0*/  LEA R164, R29, R160, 0x3 ;  /* 0x000000a01da47211 */ /* 0x000fe400078e18ff */
[----:B------:R-:W-:Y:S02]  /*cfb0*/  LEA.HI.X.SX32 R87, R94, R177, 0x1, P5 ;  /* 0x000000b15e577211 */ /* 0x000fe400028f0eff */
[----:B------:R-:W-:Y:S02]  /*cfc0*/  LEA R94, P5, R96, R173, 0x1 ;  /* 0x000000ad605e7211 */ /* 0x000fe400078a08ff */
[-C--:B------:R-:W-:Y:S02]  /*cfd0*/  LEA.HI.X.SX32 R83, R92, R177.reuse, 0x1, P4 ;  /* 0x000000b15c537211 */ /* 0x080fe400020f0eff */
[----:B------:R-:W-:-:S02]  /*cfe0*/  LEA.HI.X.SX32 R85, R90, R177, 0x1, P6 ;  /* 0x000000b15a557211 */ /* 0x000fc400030f0eff */
[-C--:B------:R-:W-:Y:S02]  /*cff0*/  LEA R92, P4, R98, R173.reuse, 0x1 ;  /* 0x000000ad625c7211 */ /* 0x080fe400078808ff */
[----:B------:R-:W-:Y:S02]  /*d000*/  LEA R90, P6, R104, R173, 0x1 ;  /* 0x000000ad685a7211 */ /* 0x000fe400078c08ff */
[C---:B------:R-:W-:Y:S02]  /*d010*/  LEA R166, R29.reuse, R164, 0x3 ;  /* 0x000000a41da67211 */ /* 0x040fe400078e18ff */
[----:B------:R-:W-:Y:S02]  /*d020*/  LEA.HI.X.SX32 R95, R96, R177, 0x1, P5 ;  /* 0x000000b1605f7211 */ /* 0x000fe400028f0eff */
[----:B------:R-:W-:Y:S01]  /*d030*/  LEA R96, P5, R106, R173, 0x1 ;  /* 0x000000ad6a607211 */ /* 0x000fe200078a08ff */
[----:B------:R-:W-:Y:S01]  /*d040*/  IMAD R170, R29, 0x8, R166 ;  /* 0x000000081daa7824 */ /* 0x000fe200078e02a6 */
[----:B------:R-:W-:-:S02]  /*d050*/  LEA.HI.X.SX32 R93, R98, R177, 0x1, P4 ;  /* 0x000000b1625d7211 */ /* 0x000fc400020f0eff */
[----:B------:R-:W-:Y:S02]  /*d060*/  LEA.HI.X.SX32 R91, R104, R177, 0x1, P6 ;  /* 0x000000b1685b7211 */ /* 0x000fe400030f0eff */
[-C--:B------:R-:W-:Y:S02]  /*d070*/  LEA R98, P4, R108, R173.reuse, 0x1 ;  /* 0x000000ad6c627211 */ /* 0x080fe400078808ff */
[----:B------:R-:W-:Y:S02]  /*d080*/  LEA R104, P6, R110, R173, 0x1 ;  /* 0x000000ad6e687211 */ /* 0x000fe400078c08ff */
[----:B------:R-:W-:Y:S02]  /*d090*/  LEA.HI.X.SX32 R97, R106, R177, 0x1, P5 ;  /* 0x000000b16a617211 */ /* 0x000fe400028f0eff */
[----:B------:R-:W-:Y:S02]  /*d0a0*/  LEA R106, P5, R112, R173, 0x1 ;  /* 0x000000ad706a7211 */ /* 0x000fe400078a08ff */
[----:B------:R-:W-:-:S02]  /*d0b0*/  LEA.HI.X.SX32 R99, R108, R177, 0x1, P4 ;  /* 0x000000b16c637211 */ /* 0x000fc400020f0eff */
[----:B------:R-:W-:Y:S02]  /*d0c0*/  LEA.HI.X.SX32 R105, R110, R177, 0x1, P6 ;  /* 0x000000b16e697211 */ /* 0x000fe400030f0eff */
[-C--:B------:R-:W-:Y:S02]  /*d0d0*/  LEA R108, P4, R114, R173.reuse, 0x1 ;  /* 0x000000ad726c7211 */ /* 0x080fe400078808ff */
[----:B------:R-:W-:Y:S02]  /*d0e0*/  LEA R110, P6, R116, R173, 0x1 ;  /* 0x000000ad746e7211 */ /* 0x000fe400078c08ff */
[----:B------:R-:W-:Y:S02]  /*d0f0*/  LEA R172, R29, R170, 0x3 ;  /* 0x000000aa1dac7211 */ /* 0x000fe400078e18ff */
[----:B------:R-:W-:Y:S02]  /*d100*/  LEA.HI.X.SX32 R107, R112, R177, 0x1, P5 ;  /* 0x000000b1706b7211 */ /* 0x000fe400028f0eff */
[----:B------:R-:W-:-:S02]  /*d110*/  LEA R112, P5, R118, R173, 0x1 ;  /* 0x000000ad76707211 */ /* 0x000fc400078a08ff */
[-C--:B------:R-:W-:Y:S02]  /*d120*/  LEA.HI.X.SX32 R109, R114, R177.reuse, 0x1, P4 ;  /* 0x000000b1726d7211 */ /* 0x080fe400020f0eff */
[----:B------:R-:W-:Y:S02]  /*d130*/  LEA.HI.X.SX32 R111, R116, R177, 0x1, P6 ;  /* 0x000000b1746f7211 */ /* 0x000fe400030f0eff */
[----:B------:R-:W-:Y:S02]  /*d140*/  LEA R174, R29, R172, 0x3 ;  /* 0x000000ac1dae7211 */ /* 0x000fe400078e18ff */
[-C--:B------:R-:W-:Y:S02]  /*d150*/  LEA R122, P4, R120, R173.reuse, 0x1 ;  /* 0x000000ad787a7211 */ /* 0x080fe400078808ff */
[----:B------:R-:W-:Y:S02]  /*d160*/  LEA R124, P6, R128, R173, 0x1 ;  /* 0x000000ad807c7211 */ /* 0x000fe400078c08ff */
[----:B------:R-:W-:-:S02]  /*d170*/  LEA.HI.X.SX32 R113, R118, R177, 0x1, P5 ;  /* 0x000000b176717211 */ /* 0x000fc400028f0eff */
[----:B------:R-:W-:Y:S02]  /*d180*/  LEA R176, R29, R174, 0x3 ;  /* 0x000000ae1db07211 */ /* 0x000fe400078e18ff */
[----:B------:R-:W-:Y:S02]  /*d190*/  LEA R126, P5, R12, R173, 0x1 ;  /* 0x000000ad0c7e7211 */ /* 0x000fe400078a08ff */
[-C--:B------:R-:W-:Y:S02]  /*d1a0*/  LEA.HI.X.SX32 R123, R120, R177.reuse, 0x1, P4 ;  /* 0x000000b1787b7211 */ /* 0x080fe400020f0eff */
[----:B------:R-:W-:Y:S02]  /*d1b0*/  LEA.HI.X.SX32 R125, R128, R177, 0x1, P6 ;  /* 0x000000b1807d7211 */ /* 0x000fe400030f0eff */
[-C--:B------:R-:W-:Y:S02]  /*d1c0*/  LEA R120, P4, R14, R173.reuse, 0x1 ;  /* 0x000000ad0e787211 */ /* 0x080fe400078808ff */
[----:B------:R-:W-:-:S02]  /*d1d0*/  LEA R128, P6, R16, R173, 0x1 ;  /* 0x000000ad10807211 */ /* 0x000fc400078c08ff */
[----:B------:R-:W-:Y:S02]  /*d1e0*/  LEA R178, R29, R176, 0x3 ;  /* 0x000000b01db27211 */ /* 0x000fe400078e18ff */
[----:B------:R-:W-:Y:S02]  /*d1f0*/  LEA.HI.X.SX32 R127, R12, R177, 0x1, P5 ;  /* 0x000000b10c7f7211 */ /* 0x000fe400028f0eff */
[----:B------:R-:W-:Y:S02]  /*d200*/  LEA R130, P5, R18, R173, 0x1 ;  /* 0x000000ad12827211 */ /* 0x000fe400078a08ff */
[-C--:B------:R-:W-:Y:S02]  /*d210*/  LEA.HI.X.SX32 R121, R14, R177.reuse, 0x1, P4 ;  /* 0x000000b10e797211 */ /* 0x080fe400020f0eff */
[----:B------:R-:W-:Y:S01]  /*d220*/  LEA.HI.X.SX32 R129, R16, R177, 0x1, P6 ;  /* 0x000000b110817211 */ /* 0x000fe200030f0eff */
[----:B------:R-:W0:Y:S01]  /*d230*/  LDS.128 R12, [R3+UR6+0x400] ;  /* 0x00040006030c7984 */ /* 0x000e220008000c00 */
[----:B------:R-:W-:-:S02]  /*d240*/  LEA R132, P4, R138, R173, 0x1 ;  /* 0x000000ad8a847211 */ /* 0x000fc400078808ff */
[----:B------:R-:W-:Y:S02]  /*d250*/  LEA R134, P6, R20, R173, 0x1 ;  /* 0x000000ad14867211 */ /* 0x000fe400078c08ff */
[C---:B------:R-:W-:Y:S02]  /*d260*/  LEA R180, R29.reuse, R178, 0x3 ;  /* 0x000000b21db47211 */ /* 0x040fe400078e18ff */
[----:B------:R-:W-:Y:S02]  /*d270*/  LEA.HI.X.SX32 R131, R18, R177, 0x1, P5 ;  /* 0x000000b112837211 */ /* 0x000fe400028f0eff */
[----:B------:R-:W-:Y:S01]  /*d280*/  LEA R136, P5, R22, R173, 0x1 ;  /* 0x000000ad16887211 */ /* 0x000fe200078a08ff */
[----:B------:R-:W-:Y:S01]  /*d290*/  IMAD R182, R29, 0x8, R180 ;  /* 0x000000081db67824 */ /* 0x000fe200078e02b4 */
[-C--:B------:R-:W-:Y:S01]  /*d2a0*/  LEA.HI.X.SX32 R133, R138, R177.reuse, 0x1, P4 ;  /* 0x000000b18a857211 */ /* 0x080fe200020f0eff */
[----:B------:R-:W1:Y:S01]  /*d2b0*/  LDS.128 R16, [R3+UR6+0x800] ;  /* 0x0008000603107984 */ /* 0x000e620008000c00 */
[----:B------:R-:W-:-:S02]  /*d2c0*/  LEA.HI.X.SX32 R135, R20, R177, 0x1, P6 ;  /* 0x000000b114877211 */ /* 0x000fc400030f0eff */
[-C--:B------:R-:W-:Y:S02]  /*d2d0*/  LEA R138, P4, R24, R173.reuse, 0x1 ;  /* 0x000000ad188a7211 */ /* 0x080fe400078808ff */
[----:B------:R-:W-:Y:S02]  /*d2e0*/  LEA R140, P6, R26, R173, 0x1 ;  /* 0x000000ad1a8c7211 */ /* 0x000fe400078c08ff */
[-C--:B------:R-:W-:Y:S02]  /*d2f0*/  LEA.HI.X.SX32 R137, R22, R177.reuse, 0x1, P5 ;  /* 0x000000b116897211 */ /* 0x080fe400028f0eff */
[-C--:B------:R-:W-:Y:S01]  /*d300*/  LEA.HI.X.SX32 R139, R24, R177.reuse, 0x1, P4 ;  /* 0x000000b1188b7211 */ /* 0x080fe200020f0eff */
[----:B------:R-:W2:Y:S01]  /*d310*/  LDS.128 R20, [R3+UR6+0xc00] ;  /* 0x000c000603147984 */ /* 0x000ea20008000c00 */
[----:B------:R-:W-:Y:S02]  /*d320*/  LEA.HI.X.SX32 R141, R26, R177, 0x1, P6 ;  /* 0x000000b11a8d7211 */ /* 0x000fe400030f0eff */
[----:B------:R-:W-:Y:S01]  /*d330*/  LEA R161, R29, R182, 0x3 ;  /* 0x000000b61da17211 */ /* 0x000fe200078e18ff */
[----:B------:R-:W3:Y:S01]  /*d340*/  LDS.128 R24, [R3+UR6+0x1000] ;  /* 0x0010000603187984 */ /* 0x000ee20008000c00 */
[----:B------:R-:W-:-:S02]  /*d350*/  LEA R142, P5, R148, R173, 0x1 ;  /* 0x000000ad948e7211 */ /* 0x000fc400078a08ff */
[-C--:B------:R-:W-:Y:S01]  /*d360*/  LEA R144, P4, R150, R173.reuse, 0x1 ;  /* 0x000000ad96907211 */ /* 0x080fe200078808ff */
[----:B------:R4:W5:Y:S01]  /*d370*/  LDS.128 R28, [R3+UR6+0x1400] ;  /* 0x00140006031c7984 */ /* 0x0009620008000c00 */
[----:B------:R-:W-:Y:S02]  /*d380*/  LEA R146, P6, R152, R173, 0x1 ;  /* 0x000000ad98927211 */ /* 0x000fe400078c08ff */
[-C--:B------:R-:W-:Y:S02]  /*d390*/  LEA.HI.X.SX32 R143, R148, R177.reuse, 0x1, P5 ;  /* 0x000000b1948f7211 */ /* 0x080fe400028f0eff */
[----:B------:R-:W-:Y:S02]  /*d3a0*/  LEA.HI.X.SX32 R145, R150, R177, 0x1, P4 ;  /* 0x000000b196917211 */ /* 0x000fe400020f0eff */
[-C--:B------:R-:W-:Y:S02]  /*d3b0*/  LEA R148, P5, R154, R173.reuse, 0x1 ;  /* 0x000000ad9a947211 */ /* 0x080fe400078a08ff */
[----:B------:R-:W-:Y:S01]  /*d3c0*/  LEA R150, P4, R156, R173, 0x1 ;  /* 0x000000ad9c967211 */ /* 0x000fe200078808ff */
[----:B0-----:R0:W-:Y:S01]  /*d3d0*/  STG.E.U16 desc[UR10][R44.64], R12 ;  /* 0x0000000c2c007986 */ /* 0x0011e2000c10150a */
[----:B------:R-:W-:-:S02]  /*d3e0*/  LEA.HI.X.SX32 R147, R152, R177, 0x1, P6 ;  /* 0x000000b198937211 */ /* 0x000fc400030f0eff */
[----:B------:R-:W-:Y:S02]  /*d3f0*/  LEA R152, P6, R158, R173, 0x1 ;  /* 0x000000ad9e987211 */ /* 0x000fe400078c08ff */
[-C--:B------:R-:W-:Y:S02]  /*d400*/  LEA.HI.X.SX32 R149, R154, R177.reuse, 0x1, P5 ;  /* 0x000000b19a957211 */ /* 0x080fe400028f0eff */
[----:B------:R-:W-:Y:S02]  /*d410*/  LEA.HI.X.SX32 R151, R156, R177, 0x1, P4 ;  /* 0x000000b19c977211 */ /* 0x000fe400020f0eff */
[-C--:B------:R-:W-:Y:S02]  /*d420*/  LEA R154, P5, R160, R173.reuse, 0x1 ;  /* 0x000000ada09a7211 */ /* 0x080fe400078a08ff */
[----:B------:R-:W-:Y:S01]  /*d430*/  LEA R156, P4, R164, R173, 0x1 ;  /* 0x000000ada49c7211 */ /* 0x000fe200078808ff */
[----:B-1----:R-:W-:Y:S01]  /*d440*/  STG.E.U16 desc[UR10][R42.64], R16 ;  /* 0x000000102a007986 */ /* 0x002fe2000c10150a */
[----:B----4-:R-:W-:-:S02]  /*d450*/  PRMT R3, R12, 0x7632, R3 ;  /* 0x000076320c037816 */ /* 0x010fc40000000003 */
[----:B------:R-:W-:Y:S02]  /*d460*/  LEA.HI.X.SX32 R153, R158, R177, 0x1, P6 ;  /* 0x000000b19e997211 */ /* 0x000fe400030f0eff */
[----:B------:R-:W-:Y:S02]  /*d470*/  LEA R158, P6, R166, R173, 0x1 ;  /* 0x000000ada69e7211 */ /* 0x000fe400078c08ff */
[-C--:B------:R-:W-:Y:S02]  /*d480*/  LEA.HI.X.SX32 R155, R160, R177.reuse, 0x1, P5 ;  /* 0x000000b1a09b7211 */ /* 0x080fe400028f0eff */
[----:B------:R-:W-:Y:S01]  /*d490*/  LEA.HI.X.SX32 R157, R164, R177, 0x1, P4 ;  /* 0x000000b1a49d7211 */ /* 0x000fe200020f0eff */
[----:B--2---:R-:W-:Y:S01]  /*d4a0*/  STG.E.U16 desc[UR10][R48.64], R20 ;  /* 0x0000001430007986 */ /* 0x004fe2000c10150a */
[----:B0-----:R-:W-:Y:S02]  /*d4b0*/  PRMT R12, R20, 0x7632, R12 ;  /* 0x00007632140c7816 */ /* 0x001fe4000000000c */
[-C--:B------:R-:W-:Y:S01]  /*d4c0*/  LEA R162, P5, R170, R173.reuse, 0x1 ;  /* 0x000000adaaa27211 */ /* 0x080fe200078a08ff */
[----:B---3--:R0:W-:Y:S01]  /*d4d0*/  STG.E.U16 desc[UR10][R50.64], R24 ;  /* 0x0000001832007986 */ /* 0x0081e2000c10150a */
[----:B------:R-:W-:-:S02]  /*d4e0*/  LEA R164, P4, R172, R173, 0x1 ;  /* 0x000000adaca47211 */ /* 0x000fc400078808ff */
[----:B------:R-:W-:Y:S01]  /*d4f0*/  LEA.HI.X.SX32 R159, R166, R177, 0x1, P6 ;  /* 0x000000b1a69f7211 */ /* 0x000fe200030f0eff */
[----:B-----5:R1:W-:Y:S01]  /*d500*/  STG.E.U16 desc[UR10][R52.64], R28 ;  /* 0x0000001c34007986 */ /* 0x0203e2000c10150a */
[----:B------:R-:W-:Y:S02]  /*d510*/  PRMT R40, R28, 0x7632, R40 ;  /* 0x000076321c287816 */ /* 0x000fe40000000028 */
[----:B------:R-:W-:Y:S01]  /*d520*/  LEA R168, P6, R174, R173, 0x1 ;  /* 0x000000adaea87211 */ /* 0x000fe200078c08ff */
[----:B------:R-:W-:Y:S01]  /*d530*/  STG.E.U16 desc[UR10][R54.64], R32 ;  /* 0x0000002036007986 */ /* 0x000fe2000c10150a */
[-C--:B------:R-:W-:Y:S02]  /*d540*/  LEA.HI.X.SX32 R163, R170, R177.reuse, 0x1, P5 ;  /* 0x000000b1aaa37211 */ /* 0x080fe400028f0eff */
[----:B------:R-:W-:Y:S01]  /*d550*/  LEA.HI.X.SX32 R165, R172, R177, 0x1, P4 ;  /* 0x000000b1aca57211 */ /* 0x000fe200020f0eff */
[----:B------:R2:W-:Y:S01]  /*d560*/  STG.E.U16 desc[UR10][R100.64], R36 ;  /* 0x0000002464007986 */ /* 0x0005e2000c10150a */
[----:B0-----:R-:W-:-:S02]  /*d570*/  PRMT R51, R4, 0x7632, R51 ;  /* 0x0000763204337816 */ /* 0x001fc40000000033 */
[----:B------:R-:W-:Y:S02]  /*d580*/  PRMT R4, R16, 0x7632, R4 ;  /* 0x0000763210047816 */ /* 0x000fe40000000004 */
[----:B------:R-:W-:Y:S01]  /*d590*/  PRMT R24, R24, 0x7632, R24 ;  /* 0x0000763218187816 */ /* 0x000fe20000000018 */
[----:B------:R-:W-:Y:S01]  /*d5a0*/  STG.E.U16 desc[UR10][R102.64], R51 ;  /* 0x0000003366007986 */ /* 0x000fe2000c10150a */
[----:B-1----:R-:W-:Y:S02]  /*d5b0*/  PRMT R28, R32, 0x7632, R28 ;  /* 0x00007632201c7816 */ /* 0x002fe4000000001c */
[-C--:B------:R-:W-:Y:S01]  /*d5c0*/  LEA R166, P5, R176, R173.reuse, 0x1 ;  /* 0x000000adb0a67211 */ /* 0x080fe200078a08ff */
[----:B------:R0:W-:Y:S01]  /*d5d0*/  STG.E.U16 desc[UR10][R72.64], R3 ;  /* 0x0000000348007986 */ /* 0x0001e2000c10150a */
[----:B------:R-:W-:Y:S02]  /*d5e0*/  LEA R170, P4, R178, R173, 0x1 ;  /* 0x000000adb2aa7211 */ /* 0x000fe400078808ff */
[----:B--2---:R-:W-:Y:S01]  /*d5f0*/  PRMT R36, R36, 0x7632, R36 ;  /* 0x0000763224247816 */ /* 0x004fe20000000024 */
[----:B------:R-:W-:Y:S01]  /*d600*/  STG.E.U16 desc[UR10][R74.64], R4 ;  /* 0x000000044a007986 */ /* 0x000fe2000c10150a */
[----:B------:R-:W-:-:S02]  /*d610*/  LEA.HI.X.SX32 R169, R174, R177, 0x1, P6 ;  /* 0x000000b1aea97211 */ /* 0x000fc400030f0eff */
[----:B------:R-:W-:Y:S01]  /*d620*/  LEA R172, P6, R180, R173, 0x1 ;  /* 0x000000adb4ac7211 */ /* 0x000fe200078c08ff */
[----:B------:R-:W-:Y:S01]  /*d630*/  STG.E.U16 desc[UR10][R76.64], R12 ;  /* 0x0000000c4c007986 */ /* 0x000fe2000c10150a */
[-C--:B------:R-:W-:Y:S02]  /*d640*/  LEA.HI.X.SX32 R167, R176, R177.reuse, 0x1, P5 ;  /* 0x000000b1b0a77211 */ /* 0x080fe400028f0eff */
[----:B------:R-:W-:Y:S01]  /*d650*/  LEA.HI.X.SX32 R171, R178, R177, 0x1, P4 ;  /* 0x000000b1b2ab7211 */ /* 0x000fe200020f0eff */
[----:B------:R-:W-:Y:S01]  /*d660*/  STG.E.U16 desc[UR10][R78.64], R24 ;  /* 0x000000184e007986 */ /* 0x000fe2000c10150a */
[-C--:B------:R-:W-:Y:S02]  /*d670*/  LEA R174, P5, R182, R173.reuse, 0x1 ;  /* 0x000000adb6ae7211 */ /* 0x080fe400078a08ff */
[----:B------:R-:W-:Y:S01]  /*d680*/  LEA R160, P4, R161, R173, 0x1 ;  /* 0x000000ada1a07211 */ /* 0x000fe200078808ff */
[----:B------:R-:W-:Y:S01]  /*d690*/  STG.E.U16 desc[UR10][R80.64], R40 ;  /* 0x0000002850007986 */ /* 0x000fe2000c10150a */
[----:B------:R-:W-:-:S02]  /*d6a0*/  PRMT R41, R5, 0x7632, R41 ;  /* 0x0000763205297816 */ /* 0x000fc40000000029 */
[----:B------:R-:W-:Y:S01]  /*d6b0*/  LEA.HI.X.SX32 R173, R180, R177, 0x1, P6 ;  /* 0x000000b1b4ad7211 */ /* 0x000fe200030f0eff */
[----:B------:R-:W-:Y:S01]  /*d6c0*/  STG.E.U16 desc[UR10][R56.64], R28 ;  /* 0x0000001c38007986 */ /* 0x000fe2000c10150a */
[----:B------:R-:W-:Y:S02]  /*d6d0*/  PRMT R42, R13, 0x7632, R42 ;  /* 0x000076320d2a7816 */ /* 0x000fe4000000002a */
[----:B------:R-:W-:Y:S01]  /*d6e0*/  FSETP.NEU.AND P6, PT, R46, RZ, PT ;  /* 0x000000ff2e00720b */ /* 0x000fe20003fcd000 */
[----:B------:R1:W-:Y:S01]  /*d6f0*/  STG.E.U16 desc[UR10][R68.64], R36 ;  /* 0x0000002444007986 */ /* 0x0003e2000c10150a */
[----:B0-----:R-:W-:Y:S02]  /*d700*/  PRMT R3, R17, 0x7632, R3 ;  /* 0x0000763211037816 */ /* 0x001fe40000000003 */
[----:B------:R-:W-:Y:S01]  /*d710*/  PRMT R46, R21, 0x7632, R46 ;  /* 0x00007632152e7816 */ /* 0x000fe2000000002e */
[----:B------:R0:W-:Y:S01]  /*d720*/  STG.E.U16 desc[UR10][R60.64], R5 ;  /* 0x000000053c007986 */ /* 0x0001e2000c10150a */
[----:B------:R-:W-:-:S02]  /*d730*/  PRMT R45, R25, 0x7632, R45 ;  /* 0x00007632192d7816 */ /* 0x000fc4000000002d */
[----:B------:R-:W-:Y:S01]  /*d740*/  PRMT R48, R29, 0x7632, R48 ;  /* 0x000076321d307816 */ /* 0x000fe20000000030 */
[----:B------:R2:W-:Y:S01]  /*d750*/  STG.E.U16 desc[UR10][R66.64], R13 ;  /* 0x0000000d42007986 */ /* 0x0005e2000c10150a */
[----:B------:R-:W-:Y:S02]  /*d760*/  PRMT R49, R33, 0x7632, R49 ;  /* 0x0000763221317816 */ /* 0x000fe40000000031 */
[----:B------:R-:W-:Y:S01]  /*d770*/  PRMT R52, R37, 0x7632, R52 ;  /* 0x0000763225347816 */ /* 0x000fe20000000034 */
[----:B------:R3:W-:Y:S01]  /*d780*/  STG.E.U16 desc[UR10][R64.64], R17 ;  /* 0x0000001140007986 */ /* 0x0007e2000c10150a */
[----:B-1----:R-:W-:Y:S02]  /*d790*/  PRMT R68, R26, 0x7632, R68 ;  /* 0x000076321a447816 */ /* 0x002fe40000000044 */
[----:B------:R-:W-:Y:S01]  /*d7a0*/  PRMT R69, R30, 0x7632, R69 ;  /* 0x000076321e457816 */ /* 0x000fe20000000045 */
[----:B------:R-:W-:Y:S01]  /*d7b0*/  STG.E.U16 desc[UR10][R58.64], R21 ;  /* 0x000000153a007986 */ /* 0x000fe2000c10150a */
[----:B------:R-:W-:Y:S01]  /*d7c0*/  PRMT R81, R7, 0x7632, R81 ;  /* 0x0000763207517816 */ /* 0x000fe20000000051 */
[----:B0-----:R-:W-:Y:S01]  /*d7d0*/  FFMA R5, R115, 0.69314718246459960938, R8 ;  /* 0x3f31721873057823 */ /* 0x001fe20000000008 */
[----:B------:R-:W-:Y:S01]  /*d7e0*/  LEA.HI.X.SX32 R175, R182, R177, 0x1, P5 ;  /* 0x000000b1b6af7211 */ /* 0x000fe200028f0eff */
[----:B------:R-:W-:Y:S01]  /*d7f0*/  STG.E.U16 desc[UR10][R62.64], R25 ;  /* 0x000000193e007986 */ /* 0x000fe2000c10150a */
[----:B--2---:R-:W-:Y:S01]  /*d800*/  PRMT R66, R18, 0x7632, R66 ;  /* 0x0000763212427816 */ /* 0x004fe20000000042 */
[----:B------:R-:W0:Y:S01]  /*d810*/  LDC.64 R12, c[0x0][0x230] ;  /* 0x00008c00ff0c7b82 */ /* 0x000e220000000a00 */
[----:B------:R-:W-:Y:S01]  /*d820*/  PRMT R67, R22, 0x7632, R67 ;  /* 0x0000763216437816 */ /* 0x000fe20000000043 */
[----:B------:R1:W-:Y:S01]  /*d830*/  STG.E.U16 desc[UR10][R70.64], R29 ;  /* 0x0000001d46007986 */ /* 0x0003e2000c10150a */
[----:B---3--:R-:W-:-:S02]  /*d840*/  PRMT R64, R6, 0x7632, R64 ;  /* 0x0000763206407816 */ /* 0x008fc40000000040 */
[----:B------:R-:W-:Y:S01]  /*d850*/  PRMT R65, R14, 0x7632, R65 ;  /* 0x000076320e417816 */ /* 0x000fe20000000041 */
[----:B------:R-:W-:Y:S01]  /*d860*/  STG.E.U16 desc[UR10][R88.64], R33 ;  /* 0x0000002158007986 */ /* 0x000fe2000c10150a */
[----:B------:R-:W-:Y:S02]  /*d870*/  LEA.HI.X.SX32 R161, R161, R177, 0x1, P4 ;  /* 0x000000b1a1a17211 */ /* 0x000fe400020f0eff */
[----:B------:R-:W-:Y:S01]  /*d880*/  PRMT R80, R39, 0x7632, R80 ;  /* 0x0000763227507816 */ /* 0x000fe20000000050 */
[----:B------:R2:W-:Y:S01]  /*d890*/  STG.E.U16 desc[UR10][R86.64], R37 ;  /* 0x0000002556007986 */ /* 0x0005e2000c10150a */
[----:B------:R-:W-:Y:S02]  /*d8a0*/  FSEL R4, R47, -INF , P3 ;  /* 0xff8000002f047808 */ /* 0x000fe40001800000 */
[----:B------:R-:W-:Y:S01]  /*d8b0*/  FSEL R119, R119, -INF , P6 ;  /* 0xff80000077777808 */ /* 0x000fe20003000000 */
[----:B------:R3:W-:Y:S01]  /*d8c0*/  STG.E.U16 desc[UR10][R82.64], R41 ;  /* 0x0000002952007986 */ /* 0x0007e2000c10150a */
[----:B-1----:R-:W-:Y:S01]  /*d8d0*/  PRMT R70, R34, 0x7632, R70 ;  /* 0x0000763222467816 */ /* 0x002fe20000000046 */
[----:B------:R-:W-:Y:S01]  /*d8e0*/  FFMA R4, R4, 0.69314718246459960938, R9 ;  /* 0x3f31721804047823 */ /* 0x000fe20000000009 */
[----:B------:R-:W-:Y:S01]  /*d8f0*/  PRMT R71, R38, 0x7632, R71 ;  /* 0x0000763226477816 */ /* 0x000fe20000000047 */
[----:B------:R1:W-:Y:S04]  /*d900*/  STG.E.U16 desc[UR10][R84.64], R42 ;  /* 0x0000002a54007986 */ /* 0x0003e8000c10150a */
[----:B------:R4:W-:Y:S01]  /*d910*/  STG.E.U16 desc[UR10][R94.64], R3 ;  /* 0x000000035e007986 */ /* 0x0009e2000c10150a */
[----:B--2---:R-:W-:-:S02]  /*d920*/  PRMT R86, R31, 0x7632, R86 ;  /* 0x000076321f567816 */ /* 0x004fc40000000056 */
[----:B------:R-:W-:Y:S01]  /*d930*/  PRMT R87, R35, 0x7632, R87 ;  /* 0x0000763223577816 */ /* 0x000fe20000000057 */
[----:B------:R-:W-:Y:S01]  /*d940*/  STG.E.U16 desc[UR10][R92.64], R46 ;  /* 0x0000002e5c007986 */ /* 0x000fe2000c10150a */
[----:B---3--:R-:W-:Y:S02]  /*d950*/  PRMT R82, R15, 0x7632, R82 ;  /* 0x000076320f527816 */ /* 0x008fe40000000052 */
[----:B------:R-:W-:Y:S01]  /*d960*/  PRMT R83, R23, 0x7632, R83 ;  /* 0x0000763217537816 */ /* 0x000fe20000000053 */
[----:B------:R-:W-:Y:S01]  /*d970*/  STG.E.U16 desc[UR10][R90.64], R45 ;  /* 0x0000002d5a007986 */ /* 0x000fe2000c10150a */
[----:B-1----:R-:W-:Y:S02]  /*d980*/  PRMT R84, R19, 0x7632, R84 ;  /* 0x0000763213547816 */ /* 0x002fe40000000054 */
[----:B------:R-:W-:Y:S01]  /*d990*/  PRMT R85, R27, 0x7632, R85 ;  /* 0x000076321b557816 */ /* 0x000fe20000000055 */
[----:B------:R-:W-:Y:S01]  /*d9a0*/  STG.E.U16 desc[UR10][R96.64], R48 ;  /* 0x0000003060007986 */ /* 0x000fe2000c10150a */
[----:B----4-:R-:W-:-:S03]  /*d9b0*/  SHF.L.U32 R3, R179, 0x2, RZ ;  /* 0x00000002b3037819 */ /* 0x010fc600000006ff */
[----:B------:R-:W-:Y:S04]  /*d9c0*/  STG.E.U16 desc[UR10][R98.64], R49 ;  /* 0x0000003162007986 */ /* 0x000fe8000c10150a */
[----:B------:R-:W-:Y:S04]  /*d9d0*/  STG.E.U16 desc[UR10][R104.64], R52 ;  /* 0x0000003468007986 */ /* 0x000fe8000c10150a */
[----:B------:R1:W-:Y:S04]  /*d9e0*/  STG.E.U16 desc[UR10][R106.64], R6 ;  /* 0x000000066a007986 */ /* 0x0003e8000c10150a */
[----:B------:R-:W-:Y:S04]  /*d9f0*/  STG.E.U16 desc[UR10][R108.64], R14 ;  /* 0x0000000e6c007986 */ /* 0x000fe8000c10150a */
[----:B------:R-:W-:Y:S04]  /*da00*/  STG.E.U16 desc[UR10][R110.64], R18 ;  /* 0x000000126e007986 */ /* 0x000fe8000c10150a */
[----:B------:R-:W-:Y:S01]  /*da10*/  STG.E.U16 desc[UR10][R112.64], R22 ;  /* 0x0000001670007986 */ /* 0x000fe2000c10150a */
[----:B-1----:R-:W-:Y:S01]  /*da20*/  FFMA R6, R117, 0.69314718246459960938, R2 ;  /* 0x3f31721875067823 */ /* 0x002fe20000000002 */
[----:B0-----:R-:W-:-:S02]  /*da30*/  IADD3 R2, P1, P2, R3, UR7, R12 ;  /* 0x0000000703027c10 */ /* 0x001fc4000fa3e00c */
[----:B------:R-:W-:Y:S04]  /*da40*/  STG.E.U16 desc[UR10][R122.64], R26 ;  /* 0x0000001a7a007986 */ /* 0x000fe8000c10150a */
        /* <DEDUP_REMOVED lines=11> */
[----:B------:R0:W-:Y:S04]  /*db00*/  STG.E.U16 desc[UR10][R144.64], R7 ;  /* 0x0000000790007986 */ /* 0x0001e8000c10150a */
[----:B------:R1:W-:Y:S04]  /*db10*/  STG.E.U16 desc[UR10][R146.64], R15 ;  /* 0x0000000f92007986 */ /* 0x0003e8000c10150a */
[----:B------:R1:W-:Y:S04]  /*db20*/  STG.E.U16 desc[UR10][R148.64], R19 ;  /* 0x0000001394007986 */ /* 0x0003e8000c10150a */
[----:B------:R1:W-:Y:S01]  /*db30*/  STG.E.U16 desc[UR10][R150.64], R23 ;  /* 0x0000001796007986 */ /* 0x0003e2000c10150a */
[----:B0-----:R-:W-:Y:S01]  /*db40*/  FFMA R7, R119, 0.69314718246459960938, R0 ;  /* 0x3f31721877077823 */ /* 0x001fe20000000000 */
[----:B------:R-:W-:-:S02]  /*db50*/  IMAD.HI R0, R179, 0x4, RZ ;  /* 0x00000004b3007827 */ /* 0x000fc400078e02ff */
[----:B------:R1:W-:Y:S03]  /*db60*/  STG.E.U16 desc[UR10][R152.64], R27 ;  /* 0x0000001b98007986 */ /* 0x0003e6000c10150a */
[----:B------:R-:W-:Y:S01]  /*db70*/  IADD3.X R3, R0, UR5, R13, P1, P2 ;  /* 0x0000000500037c10 */ /* 0x000fe20008fe440d */
[----:B------:R1:W-:Y:S04]  /*db80*/  STG.E.U16 desc[UR10][R154.64], R31 ;  /* 0x0000001f9a007986 */ /* 0x0003e8000c10150a */
        /* <DEDUP_REMOVED lines=9> */
[----:B------:R1:W-:Y:S01]  /*dc20*/  STG.E.U16 desc[UR10][R160.64], R80 ;  /* 0x00000050a0007986 */ /* 0x0003e2000c10150a */
[----:B------:R-:W-:Y:S06]  /*dc30*/  BAR.SYNC.DEFER_BLOCKING 0x0 ;  /* 0x0000000000007b1d */ /* 0x000fec0000010000 */
[----:B------:R1:W-:Y:S02]  /*dc40*/  STS.128 [R10+UR6], R4 ;  /* 0x000000040a007988 */ /* 0x0003e40008000c06 */
[----:B------:R-:W-:Y:S06]  /*dc50*/  BAR.SYNC.DEFER_BLOCKING 0x0 ;  /* 0x0000000000007b1d */ /* 0x000fec0000010000 */
[----:B------:R-:W-:Y:S05]  /*dc60*/  @P0 EXIT ;  /* 0x000000000000094d */ /* 0x000fea0003800000 */
[----:B------:R-:W0:Y:S04]  /*dc70*/  LDS R11, [R11] ;  /* 0x000000000b0b7984 */ /* 0x000e280000000800 */
[----:B0-----:R-:W-:Y:S01]  /*dc80*/  STG.E desc[UR10][R2.64], R11 ;  /* 0x0000000b02007986 */ /* 0x001fe2000c10190a */
[----:B------:R-:W-:Y:S05]  /*dc90*/  EXIT ;  /* 0x000000000000794d */ /* 0x000fea0003800000 */
.L_x_2:
[----:B------:R-:W-:-:S00]  /*dca0*/  BRA `(.L_x_2) ;  /* 0xfffffffc00fc7947 */ /* 0x000fc0000383ffff */
[----:B------:R-:W-:-:S00]  /*dcb0*/  NOP ;  /* 0x0000000000007918 */ /* 0x000fc00000000000 */
        /* <DEDUP_REMOVED lines=12> */
.L_x_3:


//--------------------- .nv.global.init           --------------------------
	.section	.nv.global.init,"aw",@progbits
.nv.global.init:
	.type		_$_str,@object
	.size		_$_str,(.L_0 - _$_str)
_$_str:
        /*0000*/ 	.byte	0x5f, 0x5f, 0x43, 0x55, 0x44, 0x41, 0x5f, 0x46, 0x54, 0x5a, 0x00
.L_0:


//--------------------- .nv.shared.attn_fwd       --------------------------
	.section	.nv.shared.attn_fwd,"aw",@nobits
	.sectionflags	@""
	.align	16
	.zero		1024


//--------------------- .nv.shared.reserved.0     --------------------------
	.section	.nv.shared.reserved.0,"aw",@nobits
	.weak		__nv_reservedSMEM_offset_0_alias
	.size		__nv_reservedSMEM_offset_0_alias, 0, 0
	.other		__nv_reservedSMEM_offset_0_alias,@"STO_CUDA_RESERVED_SHARED STV_DEFAULT"
__nv_reservedSMEM_offset_0_alias:
	.zero		0


//--------------------- .nv.constant0.attn_fwd    --------------------------
	.section	.nv.constant0.attn_fwd,"a",@progbits
	.sectionflags	@""
	.align	4
.nv.constant0.attn_fwd:
	.zero		664


//--------------------- SYMBOLS --------------------------

	.type		.nv.reservedSmem.offset0,@object
	.size		.nv.reservedSmem.offset0,0x4
